//
// Generated by NVIDIA NVVM Compiler
//
// Compiler Build ID: CL-36424714
// Cuda compilation tools, release 13.0, V13.0.88
// Based on NVVM 20.0.0
//

.version 9.0
.target sm_100
.address_size 64

	// .globl	_Z7computefffffffffffffffffffffff
.extern .func  (.param .b32 func_retval0) vprintf
(
	.param .b64 vprintf_param_0,
	.param .b64 vprintf_param_1
)
;
.global .align 1 .b8 $str[7] = {37, 46, 49, 55, 103, 10};
.global .align 4 .b8 __cudart_i2opi_f[24] = {65, 144, 67, 60, 153, 149, 98, 219, 192, 221, 52, 245, 209, 87, 39, 252, 41, 21, 68, 78, 110, 131, 249, 162};

.visible .entry _Z7computefffffffffffffffffffffff(
	.param .f32 _Z7computefffffffffffffffffffffff_param_0,
	.param .f32 _Z7computefffffffffffffffffffffff_param_1,
	.param .f32 _Z7computefffffffffffffffffffffff_param_2,
	.param .f32 _Z7computefffffffffffffffffffffff_param_3,
	.param .f32 _Z7computefffffffffffffffffffffff_param_4,
	.param .f32 _Z7computefffffffffffffffffffffff_param_5,
	.param .f32 _Z7computefffffffffffffffffffffff_param_6,
	.param .f32 _Z7computefffffffffffffffffffffff_param_7,
	.param .f32 _Z7computefffffffffffffffffffffff_param_8,
	.param .f32 _Z7computefffffffffffffffffffffff_param_9,
	.param .f32 _Z7computefffffffffffffffffffffff_param_10,
	.param .f32 _Z7computefffffffffffffffffffffff_param_11,
	.param .f32 _Z7computefffffffffffffffffffffff_param_12,
	.param .f32 _Z7computefffffffffffffffffffffff_param_13,
	.param .f32 _Z7computefffffffffffffffffffffff_param_14,
	.param .f32 _Z7computefffffffffffffffffffffff_param_15,
	.param .f32 _Z7computefffffffffffffffffffffff_param_16,
	.param .f32 _Z7computefffffffffffffffffffffff_param_17,
	.param .f32 _Z7computefffffffffffffffffffffff_param_18,
	.param .f32 _Z7computefffffffffffffffffffffff_param_19,
	.param .f32 _Z7computefffffffffffffffffffffff_param_20,
	.param .f32 _Z7computefffffffffffffffffffffff_param_21,
	.param .f32 _Z7computefffffffffffffffffffffff_param_22
)
{
	.local .align 8 .b8 	__local_depot0[40];
	.reg .b64 	%SP;
	.reg .b64 	%SPL;
	.reg .pred 	%p<55>;
	.reg .b32 	%r<139>;
	.reg .b32 	%f<274>;
	.reg .b64 	%rd<61>;
	.reg .b64 	%fd<8>;

	mov.u64 	%SPL, __local_depot0;
	cvta.local.u64 	%SP, %SPL;
	ld.param.f32 	%f54, [_Z7computefffffffffffffffffffffff_param_2];
	ld.param.f32 	%f55, [_Z7computefffffffffffffffffffffff_param_3];
	ld.param.f32 	%f36, [_Z7computefffffffffffffffffffffff_param_4];
	ld.param.f32 	%f37, [_Z7computefffffffffffffffffffffff_param_5];
	ld.param.f32 	%f38, [_Z7computefffffffffffffffffffffff_param_6];
	ld.param.f32 	%f56, [_Z7computefffffffffffffffffffffff_param_7];
	ld.param.f32 	%f40, [_Z7computefffffffffffffffffffffff_param_9];
	ld.param.f32 	%f41, [_Z7computefffffffffffffffffffffff_param_10];
	ld.param.f32 	%f42, [_Z7computefffffffffffffffffffffff_param_11];
	ld.param.f32 	%f43, [_Z7computefffffffffffffffffffffff_param_12];
	ld.param.f32 	%f44, [_Z7computefffffffffffffffffffffff_param_13];
	ld.param.f32 	%f45, [_Z7computefffffffffffffffffffffff_param_14];
	ld.param.f32 	%f47, [_Z7computefffffffffffffffffffffff_param_16];
	ld.param.f32 	%f48, [_Z7computefffffffffffffffffffffff_param_17];
	ld.param.f32 	%f49, [_Z7computefffffffffffffffffffffff_param_18];
	ld.param.f32 	%f50, [_Z7computefffffffffffffffffffffff_param_19];
	ld.param.f32 	%f51, [_Z7computefffffffffffffffffffffff_param_20];
	ld.param.f32 	%f52, [_Z7computefffffffffffffffffffffff_param_21];
	ld.param.f32 	%f53, [_Z7computefffffffffffffffffffffff_param_22];
	add.u64 	%rd1, %SPL, 0;
	add.f32 	%f57, %f54, %f55;
	mov.f32 	%f58, 0f84117AAE;
	sub.f32 	%f273, %f58, %f57;
	fma.rn.f32 	%f59, %f56, 0fFB5314F9, 0fF8374FC2;
	mov.f32 	%f60, 0f7A0A2894;
	div.rn.f32 	%f2, %f60, %f59;
	mul.f32 	%f61, %f2, 0f3F22F983;
	cvt.rni.s32.f32 	%r130, %f61;
	cvt.rn.f32.s32 	%f62, %r130;
	fma.rn.f32 	%f63, %f62, 0fBFC90FDA, %f2;
	fma.rn.f32 	%f64, %f62, 0fB3A22168, %f63;
	fma.rn.f32 	%f269, %f62, 0fA7C234C5, %f64;
	abs.f32 	%f4, %f2;
	setp.ltu.f32 	%p1, %f4, 0f47CE4780;
	@%p1 bra 	$L__BB0_8;
	setp.neu.f32 	%p2, %f4, 0f7F800000;
	@%p2 bra 	$L__BB0_3;
	mov.f32 	%f67, 0f00000000;
	mul.rn.f32 	%f269, %f2, %f67;
	mov.b32 	%r130, 0;
	bra.uni 	$L__BB0_8;
$L__BB0_3:
	mov.b32 	%r2, %f2;
	mov.b64 	%rd54, 0;
	mov.b32 	%r127, 0;
	mov.u64 	%rd52, __cudart_i2opi_f;
	shl.b32 	%r44, %r2, 8;
	or.b32  	%r45, %r44, -2147483648;
	mov.u64 	%rd53, %rd1;
$L__BB0_4:
	.pragma "nounroll";
	ld.global.nc.u32 	%r43, [%rd52];
	mad.wide.u32 	%rd26, %r43, %r45, %rd54;
	shr.u64 	%rd54, %rd26, 32;
	st.local.u32 	[%rd53], %rd26;
	add.s32 	%r127, %r127, 1;
	add.s64 	%rd53, %rd53, 4;
	add.s64 	%rd52, %rd52, 4;
	setp.ne.s32 	%p3, %r127, 6;
	@%p3 bra 	$L__BB0_4;
	shr.u32 	%r46, %r2, 23;
	st.local.u32 	[%rd1+24], %rd54;
	and.b32  	%r5, %r46, 31;
	and.b32  	%r47, %r46, 224;
	add.s32 	%r48, %r47, -128;
	shr.u32 	%r49, %r48, 5;
	mul.wide.u32 	%rd27, %r49, 4;
	sub.s64 	%rd8, %rd1, %rd27;
	ld.local.u32 	%r128, [%rd8+24];
	ld.local.u32 	%r129, [%rd8+20];
	setp.eq.s32 	%p4, %r5, 0;
	@%p4 bra 	$L__BB0_7;
	shf.l.wrap.b32 	%r128, %r129, %r128, %r5;
	ld.local.u32 	%r50, [%rd8+16];
	shf.l.wrap.b32 	%r129, %r50, %r129, %r5;
$L__BB0_7:
	shr.u32 	%r51, %r128, 30;
	shf.l.wrap.b32 	%r52, %r129, %r128, 2;
	shl.b32 	%r53, %r129, 2;
	shr.u32 	%r54, %r52, 31;
	add.s32 	%r55, %r54, %r51;
	neg.s32 	%r56, %r55;
	setp.lt.s32 	%p5, %r2, 0;
	selp.b32 	%r130, %r56, %r55, %p5;
	xor.b32  	%r57, %r52, %r2;
	shr.s32 	%r58, %r52, 31;
	xor.b32  	%r59, %r58, %r52;
	xor.b32  	%r60, %r58, %r53;
	cvt.u64.u32 	%rd28, %r59;
	shl.b64 	%rd29, %rd28, 32;
	cvt.u64.u32 	%rd30, %r60;
	or.b64  	%rd31, %rd29, %rd30;
	cvt.rn.f64.s64 	%fd1, %rd31;
	mul.f64 	%fd2, %fd1, 0d3BF921FB54442D19;
	cvt.rn.f32.f64 	%f65, %fd2;
	neg.f32 	%f66, %f65;
	setp.lt.s32 	%p6, %r57, 0;
	selp.f32 	%f269, %f66, %f65, %p6;
$L__BB0_8:
	mul.rn.f32 	%f68, %f269, %f269;
	and.b32  	%r62, %r130, 1;
	setp.eq.b32 	%p7, %r62, 1;
	selp.f32 	%f69, 0f3F800000, %f269, %p7;
	fma.rn.f32 	%f70, %f68, %f69, 0f00000000;
	fma.rn.f32 	%f71, %f68, 0f37CBAC00, 0fBAB607ED;
	selp.f32 	%f72, %f71, 0fB94D4153, %p7;
	selp.f32 	%f73, 0f3D2AAABB, 0f3C0885E4, %p7;
	fma.rn.f32 	%f74, %f72, %f68, %f73;
	selp.f32 	%f75, 0fBEFFFFFF, 0fBE2AAAA8, %p7;
	fma.rn.f32 	%f76, %f74, %f68, %f75;
	fma.rn.f32 	%f77, %f76, %f70, %f69;
	and.b32  	%r63, %r130, 2;
	setp.eq.s32 	%p8, %r63, 0;
	mov.f32 	%f78, 0f00000000;
	sub.f32 	%f79, %f78, %f77;
	selp.f32 	%f80, %f77, %f79, %p8;
	setp.lt.f32 	%p9, %f80, 0f00800000;
	mul.f32 	%f81, %f80, 0f4B000000;
	selp.f32 	%f82, %f81, %f80, %p9;
	selp.f32 	%f83, 0fC1B80000, 0f00000000, %p9;
	mov.b32 	%r64, %f82;
	add.s32 	%r65, %r64, -1059760811;
	and.b32  	%r66, %r65, -8388608;
	sub.s32 	%r67, %r64, %r66;
	mov.b32 	%f84, %r67;
	cvt.rn.f32.s32 	%f85, %r66;
	fma.rn.f32 	%f86, %f85, 0f34000000, %f83;
	add.f32 	%f87, %f84, 0fBF800000;
	fma.rn.f32 	%f88, %f87, 0fBE055027, 0f3E1039F6;
	fma.rn.f32 	%f89, %f88, %f87, 0fBDF8CDCC;
	fma.rn.f32 	%f90, %f89, %f87, 0f3E0F2955;
	fma.rn.f32 	%f91, %f90, %f87, 0fBE2AD8B9;
	fma.rn.f32 	%f92, %f91, %f87, 0f3E4CED0B;
	fma.rn.f32 	%f93, %f92, %f87, 0fBE7FFF22;
	fma.rn.f32 	%f94, %f93, %f87, 0f3EAAAA78;
	fma.rn.f32 	%f95, %f94, %f87, 0fBF000000;
	mul.f32 	%f96, %f87, %f95;
	fma.rn.f32 	%f97, %f96, %f87, %f87;
	fma.rn.f32 	%f98, %f86, 0f3F317218, %f97;
	setp.gt.u32 	%p10, %r64, 2139095039;
	fma.rn.f32 	%f99, %f82, 0f7F800000, 0f7F800000;
	selp.f32 	%f100, %f99, %f98, %p10;
	setp.eq.f32 	%p11, %f82, 0f00000000;
	mul.f32 	%f101, %f100, 0f3EDE5BD9;
	selp.f32 	%f102, 0fFF800000, %f101, %p11;
	add.f32 	%f103, %f38, %f102;
	add.f32 	%f104, %f37, %f103;
	abs.f32 	%f105, %f104;
	fma.rn.f32 	%f106, %f105, 0fBF000000, 0f3F000000;
	rsqrt.approx.ftz.f32 	%f107, %f106;
	mul.f32 	%f108, %f107, %f106;
	mul.f32 	%f109, %f107, 0fBF000000;
	fma.rn.f32 	%f110, %f108, %f109, 0f3F000000;
	fma.rn.f32 	%f111, %f108, %f110, %f108;
	setp.eq.f32 	%p12, %f105, 0f3F800000;
	selp.f32 	%f112, 0f00000000, %f111, %p12;
	setp.gt.f32 	%p13, %f105, 0f3F0F5C29;
	selp.f32 	%f113, %f112, %f105, %p13;
	copysign.f32 	%f114, %f104, %f113;
	mul.f32 	%f115, %f114, %f114;
	fma.rn.f32 	%f116, %f115, 0f3D10ECEF, 0f3C8B1ABB;
	fma.rn.f32 	%f117, %f116, %f115, 0f3CFC028C;
	fma.rn.f32 	%f118, %f117, %f115, 0f3D372139;
	fma.rn.f32 	%f119, %f118, %f115, 0f3D9993DB;
	fma.rn.f32 	%f120, %f119, %f115, 0f3E2AAAC6;
	mul.f32 	%f121, %f115, %f120;
	fma.rn.f32 	%f122, %f121, %f114, %f114;
	neg.f32 	%f123, %f122;
	selp.f32 	%f124, %f122, %f123, %p13;
	fma.rn.f32 	%f125, 0f3F6EE581, 0f3FD774EB, %f124;
	setp.gt.f32 	%p14, %f104, 0f3F0F5C29;
	selp.f32 	%f126, %f122, %f125, %p14;
	add.f32 	%f127, %f126, %f126;
	selp.f32 	%f128, %f127, %f126, %p13;
	div.rn.f32 	%f129, %f36, %f128;
	setp.geu.f32 	%p15, %f273, %f129;
	@%p15 bra 	$L__BB0_34;
	ld.param.f32 	%f267, [_Z7computefffffffffffffffffffffff_param_8];
	div.rn.f32 	%f130, %f267, 0f0000054B;
	div.rn.f32 	%f131, %f40, %f41;
	add.f32 	%f8, %f130, %f131;
	mul.f32 	%f9, %f42, %f43;
	div.rn.f32 	%f10, %f44, %f45;
	mul.f32 	%f132, %f10, 0f3F22F983;
	cvt.rni.s32.f32 	%r134, %f132;
	cvt.rn.f32.s32 	%f133, %r134;
	fma.rn.f32 	%f134, %f133, 0fBFC90FDA, %f10;
	fma.rn.f32 	%f135, %f133, 0fB3A22168, %f134;
	fma.rn.f32 	%f270, %f133, 0fA7C234C5, %f135;
	abs.f32 	%f12, %f10;
	setp.ltu.f32 	%p16, %f12, 0f47CE4780;
	@%p16 bra 	$L__BB0_17;
	setp.neu.f32 	%p17, %f12, 0f7F800000;
	@%p17 bra 	$L__BB0_12;
	mov.f32 	%f138, 0f00000000;
	mul.rn.f32 	%f270, %f10, %f138;
	mov.b32 	%r134, 0;
	bra.uni 	$L__BB0_17;
$L__BB0_12:
	mov.b32 	%r15, %f10;
	shl.b32 	%r69, %r15, 8;
	or.b32  	%r16, %r69, -2147483648;
	mov.b64 	%rd57, 0;
	mov.b32 	%r131, 0;
	mov.u64 	%rd55, __cudart_i2opi_f;
	mov.u64 	%rd56, %rd1;
$L__BB0_13:
	.pragma "nounroll";
	ld.global.nc.u32 	%r70, [%rd55];
	mad.wide.u32 	%rd34, %r70, %r16, %rd57;
	shr.u64 	%rd57, %rd34, 32;
	st.local.u32 	[%rd56], %rd34;
	add.s32 	%r131, %r131, 1;
	add.s64 	%rd56, %rd56, 4;
	add.s64 	%rd55, %rd55, 4;
	setp.ne.s32 	%p18, %r131, 6;
	@%p18 bra 	$L__BB0_13;
	shr.u32 	%r71, %r15, 23;
	st.local.u32 	[%rd1+24], %rd57;
	and.b32  	%r19, %r71, 31;
	and.b32  	%r72, %r71, 224;
	add.s32 	%r73, %r72, -128;
	shr.u32 	%r74, %r73, 5;
	mul.wide.u32 	%rd35, %r74, 4;
	sub.s64 	%rd15, %rd1, %rd35;
	ld.local.u32 	%r132, [%rd15+24];
	ld.local.u32 	%r133, [%rd15+20];
	setp.eq.s32 	%p19, %r19, 0;
	@%p19 bra 	$L__BB0_16;
	shf.l.wrap.b32 	%r132, %r133, %r132, %r19;
	ld.local.u32 	%r75, [%rd15+16];
	shf.l.wrap.b32 	%r133, %r75, %r133, %r19;
$L__BB0_16:
	shr.u32 	%r76, %r132, 30;
	shf.l.wrap.b32 	%r77, %r133, %r132, 2;
	shl.b32 	%r78, %r133, 2;
	shr.u32 	%r79, %r77, 31;
	add.s32 	%r80, %r79, %r76;
	neg.s32 	%r81, %r80;
	setp.lt.s32 	%p20, %r15, 0;
	selp.b32 	%r134, %r81, %r80, %p20;
	xor.b32  	%r82, %r77, %r15;
	shr.s32 	%r83, %r77, 31;
	xor.b32  	%r84, %r83, %r77;
	xor.b32  	%r85, %r83, %r78;
	cvt.u64.u32 	%rd36, %r84;
	shl.b64 	%rd37, %rd36, 32;
	cvt.u64.u32 	%rd38, %r85;
	or.b64  	%rd39, %rd37, %rd38;
	cvt.rn.f64.s64 	%fd3, %rd39;
	mul.f64 	%fd4, %fd3, 0d3BF921FB54442D19;
	cvt.rn.f32.f64 	%f136, %fd4;
	neg.f32 	%f137, %f136;
	setp.lt.s32 	%p21, %r82, 0;
	selp.f32 	%f270, %f137, %f136, %p21;
$L__BB0_17:
	ld.param.f32 	%f268, [_Z7computefffffffffffffffffffffff_param_15];
	add.s32 	%r87, %r134, 1;
	mul.rn.f32 	%f140, %f270, %f270;
	and.b32  	%r88, %r134, 1;
	setp.eq.b32 	%p22, %r88, 1;
	selp.f32 	%f141, %f270, 0f3F800000, %p22;
	fma.rn.f32 	%f142, %f140, %f141, 0f00000000;
	fma.rn.f32 	%f143, %f140, 0f37CBAC00, 0fBAB607ED;
	selp.f32 	%f144, 0fB94D4153, %f143, %p22;
	selp.f32 	%f145, 0f3C0885E4, 0f3D2AAABB, %p22;
	fma.rn.f32 	%f146, %f144, %f140, %f145;
	selp.f32 	%f147, 0fBE2AAAA8, 0fBEFFFFFF, %p22;
	fma.rn.f32 	%f148, %f146, %f140, %f147;
	fma.rn.f32 	%f149, %f148, %f142, %f141;
	and.b32  	%r89, %r87, 2;
	setp.eq.s32 	%p23, %r89, 0;
	mov.f32 	%f150, 0f00000000;
	sub.f32 	%f151, %f150, %f149;
	selp.f32 	%f152, %f149, %f151, %p23;
	mul.f32 	%f153, %f9, %f152;
	mul.f32 	%f16, %f153, 0f00000386;
	mul.f32 	%f154, %f8, %f268;
	mul.f32 	%f17, %f154, %f47;
	mov.f32 	%f155, 0f840FACFC;
	div.rn.f32 	%f18, %f155, %f50;
	add.f32 	%f156, %f51, 0f826092A0;
	mul.f32 	%f157, %f52, %f53;
	sub.f32 	%f158, %f156, %f157;
	add.f32 	%f159, %f158, 0fC31735C3;
	mov.f32 	%f160, 0f8000005B;
	sub.f32 	%f19, %f160, %f159;
	mul.f32 	%f161, %f19, 0f3F000000;
	cvt.rzi.f32.f32 	%f162, %f161;
	add.f32 	%f163, %f162, %f162;
	sub.f32 	%f164, %f19, %f163;
	abs.f32 	%f20, %f164;
	abs.f32 	%f21, %f18;
	setp.lt.f32 	%p24, %f21, 0f00800000;
	mul.f32 	%f165, %f21, 0f4B800000;
	selp.f32 	%f166, %f165, %f21, %p24;
	selp.f32 	%f167, 0fC1C00000, 0f00000000, %p24;
	mov.b32 	%r90, %f166;
	add.s32 	%r91, %r90, -1060439283;
	and.b32  	%r92, %r91, -8388608;
	sub.s32 	%r93, %r90, %r92;
	mov.b32 	%f168, %r93;
	cvt.rn.f32.s32 	%f169, %r92;
	fma.rn.f32 	%f170, %f169, 0f34000000, %f167;
	add.f32 	%f171, %f168, 0fBF800000;
	add.f32 	%f172, %f168, 0f3F800000;
	rcp.approx.ftz.f32 	%f173, %f172;
	add.f32 	%f174, %f171, %f171;
	mul.f32 	%f175, %f174, %f173;
	mul.f32 	%f176, %f175, %f175;
	sub.f32 	%f177, %f171, %f175;
	add.f32 	%f178, %f177, %f177;
	neg.f32 	%f179, %f175;
	fma.rn.f32 	%f180, %f179, %f171, %f178;
	mul.rn.f32 	%f181, %f173, %f180;
	fma.rn.f32 	%f182, %f176, 0f3A2C32E4, 0f3B52E7DB;
	fma.rn.f32 	%f183, %f182, %f176, 0f3C93BB73;
	fma.rn.f32 	%f184, %f183, %f176, 0f3DF6384F;
	mul.rn.f32 	%f185, %f184, %f176;
	fma.rn.f32 	%f186, %f175, 0f3FB8AA3B, %f170;
	sub.f32 	%f187, %f170, %f186;
	fma.rn.f32 	%f188, %f175, 0f3FB8AA3B, %f187;
	fma.rn.f32 	%f189, %f181, 0f3FB8AA3B, %f188;
	fma.rn.f32 	%f190, %f175, 0f32A55E34, %f189;
	mul.f32 	%f191, %f185, 0f40400000;
	fma.rn.f32 	%f192, %f191, %f181, %f190;
	fma.rn.f32 	%f193, %f185, %f175, %f192;
	add.rn.f32 	%f194, %f186, %f193;
	neg.f32 	%f195, %f186;
	add.rn.f32 	%f196, %f194, %f195;
	neg.f32 	%f197, %f196;
	add.rn.f32 	%f198, %f193, %f197;
	mul.rn.f32 	%f199, %f194, %f19;
	neg.f32 	%f200, %f199;
	fma.rn.f32 	%f201, %f194, %f19, %f200;
	fma.rn.f32 	%f202, %f198, %f19, %f201;
	cvt.rni.f32.f32 	%f203, %f199;
	sub.f32 	%f204, %f199, %f203;
	add.f32 	%f205, %f204, %f202;
	fma.rn.f32 	%f206, %f205, 0f391FCB8E, 0f3AAF85ED;
	fma.rn.f32 	%f207, %f206, %f205, 0f3C1D9856;
	fma.rn.f32 	%f208, %f207, %f205, 0f3D6357BB;
	fma.rn.f32 	%f209, %f208, %f205, 0f3E75FDEC;
	fma.rn.f32 	%f210, %f209, %f205, 0f3F317218;
	fma.rn.f32 	%f211, %f210, %f205, 0f3F800000;
	cvt.rzi.s32.f32 	%r94, %f203;
	setp.gt.f32 	%p25, %f203, 0f00000000;
	selp.b32 	%r95, 0, -2097152000, %p25;
	add.s32 	%r96, %r95, 2130706432;
	mov.b32 	%f212, %r96;
	mul.f32 	%f213, %f211, %f212;
	shl.b32 	%r97, %r94, 23;
	sub.s32 	%r98, %r97, %r95;
	mov.b32 	%f214, %r98;
	mul.f32 	%f215, %f213, %f214;
	abs.f32 	%f216, %f199;
	setp.gt.f32 	%p26, %f216, 0f43180000;
	setp.lt.f32 	%p27, %f199, 0f00000000;
	selp.f32 	%f217, 0f00000000, 0f7F800000, %p27;
	selp.f32 	%f22, %f217, %f215, %p26;
	setp.eq.f32 	%p28, %f18, 0f3F800000;
	setp.eq.f32 	%p29, %f19, 0f00000000;
	or.pred  	%p30, %p28, %p29;
	mov.f32 	%f271, 0f3F800000;
	@%p30 bra 	$L__BB0_25;
	setp.num.f32 	%p31, %f21, %f21;
	abs.f32 	%f218, %f19;
	setp.num.f32 	%p32, %f218, %f218;
	and.pred  	%p33, %p31, %p32;
	@%p33 bra 	$L__BB0_20;
	add.rn.f32 	%f271, %f18, %f19;
	bra.uni 	$L__BB0_25;
$L__BB0_20:
	setp.neu.f32 	%p34, %f18, 0f00000000;
	setp.neu.f32 	%p35, %f21, 0f7F800000;
	and.pred  	%p36, %p34, %p35;
	@%p36 bra 	$L__BB0_22;
	setp.neu.f32 	%p43, %f20, 0f3F800000;
	add.f32 	%f223, %f18, %f18;
	mov.b32 	%r99, %f223;
	setp.lt.f32 	%p44, %f19, 0f00000000;
	xor.b32  	%r100, %r99, 2139095040;
	selp.b32 	%r101, %r100, %r99, %p44;
	and.b32  	%r102, %r101, 2147483647;
	selp.b32 	%r103, %r102, %r101, %p43;
	mov.b32 	%f271, %r103;
	bra.uni 	$L__BB0_25;
$L__BB0_22:
	setp.eq.f32 	%p37, %f18, 0fBF800000;
	setp.eq.f32 	%p38, %f218, 0f7F800000;
	and.pred  	%p39, %p37, %p38;
	@%p39 bra 	$L__BB0_25;
	setp.geu.f32 	%p40, %f18, 0f00000000;
	mov.f32 	%f271, %f22;
	@%p40 bra 	$L__BB0_25;
	setp.neu.f32 	%p41, %f20, 0f3F800000;
	neg.f32 	%f220, %f22;
	selp.f32 	%f221, %f22, %f220, %p41;
	cvt.rmi.f32.f32 	%f222, %f19;
	setp.neu.f32 	%p42, %f19, %f222;
	selp.f32 	%f271, 0f7FFFFFFF, %f221, %p42;
$L__BB0_25:
	sub.f32 	%f224, %f49, %f271;
	mov.f32 	%f225, 0f800002F2;
	div.rn.f32 	%f226, %f225, %f224;
	add.f32 	%f227, %f48, %f226;
	mov.f32 	%f228, 0f7823B04B;
	div.rn.f32 	%f28, %f228, %f227;
	mul.f32 	%f229, %f28, 0f3F22F983;
	cvt.rni.s32.f32 	%r138, %f229;
	cvt.rn.f32.s32 	%f230, %r138;
	fma.rn.f32 	%f231, %f230, 0fBFC90FDA, %f28;
	fma.rn.f32 	%f232, %f230, 0fB3A22168, %f231;
	fma.rn.f32 	%f272, %f230, 0fA7C234C5, %f232;
	abs.f32 	%f30, %f28;
	setp.ltu.f32 	%p45, %f30, 0f47CE4780;
	@%p45 bra 	$L__BB0_33;
	setp.neu.f32 	%p46, %f30, 0f7F800000;
	@%p46 bra 	$L__BB0_28;
	mov.f32 	%f235, 0f00000000;
	mul.rn.f32 	%f272, %f28, %f235;
	mov.b32 	%r138, 0;
	bra.uni 	$L__BB0_33;
$L__BB0_28:
	mov.b32 	%r29, %f28;
	shl.b32 	%r105, %r29, 8;
	or.b32  	%r30, %r105, -2147483648;
	mov.b64 	%rd60, 0;
	mov.b32 	%r135, 0;
	mov.u64 	%rd58, __cudart_i2opi_f;
	mov.u64 	%rd59, %rd1;
$L__BB0_29:
	.pragma "nounroll";
	ld.global.nc.u32 	%r106, [%rd58];
	mad.wide.u32 	%rd42, %r106, %r30, %rd60;
	shr.u64 	%rd60, %rd42, 32;
	st.local.u32 	[%rd59], %rd42;
	add.s32 	%r135, %r135, 1;
	add.s64 	%rd59, %rd59, 4;
	add.s64 	%rd58, %rd58, 4;
	setp.ne.s32 	%p47, %r135, 6;
	@%p47 bra 	$L__BB0_29;
	shr.u32 	%r107, %r29, 23;
	st.local.u32 	[%rd1+24], %rd60;
	and.b32  	%r33, %r107, 31;
	and.b32  	%r108, %r107, 224;
	add.s32 	%r109, %r108, -128;
	shr.u32 	%r110, %r109, 5;
	mul.wide.u32 	%rd43, %r110, 4;
	sub.s64 	%rd22, %rd1, %rd43;
	ld.local.u32 	%r136, [%rd22+24];
	ld.local.u32 	%r137, [%rd22+20];
	setp.eq.s32 	%p48, %r33, 0;
	@%p48 bra 	$L__BB0_32;
	shf.l.wrap.b32 	%r136, %r137, %r136, %r33;
	ld.local.u32 	%r111, [%rd22+16];
	shf.l.wrap.b32 	%r137, %r111, %r137, %r33;
$L__BB0_32:
	shr.u32 	%r112, %r136, 30;
	shf.l.wrap.b32 	%r113, %r137, %r136, 2;
	shl.b32 	%r114, %r137, 2;
	shr.u32 	%r115, %r113, 31;
	add.s32 	%r116, %r115, %r112;
	neg.s32 	%r117, %r116;
	setp.lt.s32 	%p49, %r29, 0;
	selp.b32 	%r138, %r117, %r116, %p49;
	xor.b32  	%r118, %r113, %r29;
	shr.s32 	%r119, %r113, 31;
	xor.b32  	%r120, %r119, %r113;
	xor.b32  	%r121, %r119, %r114;
	cvt.u64.u32 	%rd44, %r120;
	shl.b64 	%rd45, %rd44, 32;
	cvt.u64.u32 	%rd46, %r121;
	or.b64  	%rd47, %rd45, %rd46;
	cvt.rn.f64.s64 	%fd5, %rd47;
	mul.f64 	%fd6, %fd5, 0d3BF921FB54442D19;
	cvt.rn.f32.f64 	%f233, %fd6;
	neg.f32 	%f234, %f233;
	setp.lt.s32 	%p50, %r118, 0;
	selp.f32 	%f272, %f234, %f233, %p50;
$L__BB0_33:
	abs.f32 	%f236, %f16;
	mul.f32 	%f237, %f16, %f16;
	mul.rn.f32 	%f238, %f272, %f272;
	and.b32  	%r123, %r138, 1;
	setp.eq.b32 	%p51, %r123, 1;
	selp.f32 	%f239, 0f3F800000, %f272, %p51;
	fma.rn.f32 	%f240, %f238, %f239, 0f00000000;
	fma.rn.f32 	%f241, %f238, 0f37CBAC00, 0fBAB607ED;
	selp.f32 	%f242, %f241, 0fB94D4153, %p51;
	selp.f32 	%f243, 0f3D2AAABB, 0f3C0885E4, %p51;
	fma.rn.f32 	%f244, %f242, %f238, %f243;
	selp.f32 	%f245, 0fBEFFFFFF, 0fBE2AAAA8, %p51;
	fma.rn.f32 	%f246, %f244, %f238, %f245;
	fma.rn.f32 	%f247, %f246, %f240, %f239;
	and.b32  	%r124, %r138, 2;
	setp.eq.s32 	%p52, %r124, 0;
	mov.f32 	%f248, 0f00000000;
	sub.f32 	%f249, %f248, %f247;
	selp.f32 	%f250, %f247, %f249, %p52;
	sub.f32 	%f251, %f248, %f250;
	div.rn.f32 	%f252, %f17, %f251;
	setp.ge.f32 	%p53, %f236, 0f3F19999A;
	fma.rn.f32 	%f253, %f237, 0f3C80F082, 0fBD563CAE;
	fma.rn.f32 	%f254, %f253, %f237, 0f3E085941;
	fma.rn.f32 	%f255, %f254, %f237, 0fBEAAA9ED;
	fma.rn.f32 	%f256, %f255, %f237, 0f00000000;
	fma.rn.f32 	%f257, %f256, %f16, %f16;
	setp.ge.f32 	%p54, %f236, 0f41102CB4;
	mul.f32 	%f258, %f236, 0f4038AA3B;
	ex2.approx.ftz.f32 	%f259, %f258;
	add.f32 	%f260, %f259, 0f3F800000;
	rcp.approx.ftz.f32 	%f261, %f260;
	fma.rn.f32 	%f262, %f261, 0fC0000000, 0f3F800000;
	selp.f32 	%f263, 0f3F800000, %f262, %p54;
	copysign.f32 	%f264, %f16, %f263;
	selp.f32 	%f265, %f264, %f257, %p53;
	sub.f32 	%f266, %f265, %f252;
	add.f32 	%f273, %f273, %f266;
$L__BB0_34:
	add.u64 	%rd48, %SP, 32;
	add.u64 	%rd49, %SPL, 32;
	cvt.f64.f32 	%fd7, %f273;
	st.local.f64 	[%rd49], %fd7;
	mov.u64 	%rd50, $str;
	cvta.global.u64 	%rd51, %rd50;
	{ // callseq 0, 0
	.param .b64 param0;
	st.param.b64 	[param0], %rd51;
	.param .b64 param1;
	st.param.b64 	[param1], %rd48;
	.param .b32 retval0;
	call.uni (retval0), 
	vprintf, 
	(
	param0, 
	param1
	);
	ld.param.b32 	%r125, [retval0];
	} // callseq 0
	ret;

}


// ===== COMPILED SASS (sm_100) =====

	.target	sm_100

	.elftype	@"ET_EXEC"


//--------------------- .note.nv.tkinfo           --------------------------
	.section	.note.nv.tkinfo,"",@"SHT_NOTE"
	.sectionflags	@"SHF_NOTE_NV_TKINFO"
	.tkinfo
        /*0018*/ 	.word	0x00000002
        /*0030*/ 	.string	""
        /*0030*/ 	.string	"ptxas"
        /*0030*/ 	.string	"Cuda compilation tools, release 13.0, V13.0.88"
        /*0030*/ 	.string	"Build cuda_13.0.r13.0/compiler.36424714_0"
        /*0030*/ 	.string	"-arch sm_100 -m 64 "



//--------------------- .note.nv.cuinfo           --------------------------
	.section	.note.nv.cuinfo,"",@"SHT_NOTE"
	.sectionflags	@"SHF_NOTE_NV_CUINFO"
        /*0018*/ 	.short	0x0002
        /*001a*/ 	.short	0x0064
        /*001c*/ 	.short	0x0082
	.zero		2


//--------------------- .nv.info                  --------------------------
	.section	.nv.info,"",@"SHT_CUDA_INFO"
	.align	4


	//----- nvinfo : EIATTR_REGCOUNT
	.align		4
        /*0000*/ 	.byte	0x04, 0x2f
        /*0002*/ 	.short	(.L_3 - .L_2)
	.align		4
.L_2:
        /*0004*/ 	.word	index@(_Z7computefffffffffffffffffffffff)
        /*0008*/ 	.word	0x00000018


	//----- nvinfo : EIATTR_FRAME_SIZE
	.align		4
.L_3:
        /*000c*/ 	.byte	0x04, 0x11
        /*000e*/ 	.short	(.L_5 - .L_4)
	.align		4
.L_4:
        /*0010*/ 	.word	index@($__internal_0_$__cuda_sm3x_div_rn_noftz_f32_slowpath)
        /*0014*/ 	.word	0x00000028


	//----- nvinfo : EIATTR_FRAME_SIZE
	.align		4
.L_5:
        /*0018*/ 	.byte	0x04, 0x11
        /*001a*/ 	.short	(.L_7 - .L_6)
	.align		4
.L_6:
        /*001c*/ 	.word	index@(_Z7computefffffffffffffffffffffff)
        /*0020*/ 	.word	0x00000028


	//----- nvinfo : EIATTR_MIN_STACK_SIZE
	.align		4
.L_7:
        /*0024*/ 	.byte	0x04, 0x12
        /*0026*/ 	.short	(.L_9 - .L_8)
	.align		4
.L_8:
        /*0028*/ 	.word	index@(_Z7computefffffffffffffffffffffff)
        /*002c*/ 	.word	0x00000028
.L_9:


//--------------------- .nv.compat                --------------------------
	.section	.nv.compat,"",@"SHT_CUDA_COMPAT_INFO"
	.align	4
        /*0000*/ 	.byte	0x02, 0x09, 0x00, 0x00, 0x02, 0x02, 0x01, 0x00, 0x02, 0x05, 0x05, 0x00, 0x03, 0x07, 0x01, 0x01
        /*0010*/ 	.byte	0x02, 0x03, 0x00, 0x00, 0x02, 0x06, 0x01, 0x00, 0x04, 0x0b, 0x08, 0x00, 0x01, 0x00, 0x00, 0x00
        /*0020*/ 	.byte	0x00, 0x00, 0x00, 0x00


//--------------------- .nv.info._Z7computefffffffffffffffffffffff --------------------------
	.section	.nv.info._Z7computefffffffffffffffffffffff,"",@"SHT_CUDA_INFO"
	.sectionflags	@""
	.align	4


	//----- nvinfo : EIATTR_CUDA_API_VERSION
	.align		4
        /*0000*/ 	.byte	0x04, 0x37
        /*0002*/ 	.short	(.L_11 - .L_10)
.L_10:
        /*0004*/ 	.word	0x00000082


	//----- nvinfo : EIATTR_KPARAM_INFO
	.align		4
.L_11:
        /*0008*/ 	.byte	0x04, 0x17
        /*000a*/ 	.short	(.L_13 - .L_12)
.L_12:
        /*000c*/ 	.word	0x00000000
        /*0010*/ 	.short	0x0016
        /*0012*/ 	.short	0x0058
        /*0014*/ 	.byte	0x00, 0xf0, 0x11, 0x00


	//----- nvinfo : EIATTR_KPARAM_INFO
	.align		4
.L_13:
        /*0018*/ 	.byte	0x04, 0x17
        /*001a*/ 	.short	(.L_15 - .L_14)
.L_14:
        /*001c*/ 	.word	0x00000000
        /*0020*/ 	.short	0x0015
        /*0022*/ 	.short	0x0054
        /*0024*/ 	.byte	0x00, 0xf0, 0x11, 0x00


	//----- nvinfo : EIATTR_KPARAM_INFO
	.align		4
.L_15:
        /*0028*/ 	.byte	0x04, 0x17
        /*002a*/ 	.short	(.L_17 - .L_16)
.L_16:
        /*002c*/ 	.word	0x00000000
        /*0030*/ 	.short	0x0014
        /*0032*/ 	.short	0x0050
        /*0034*/ 	.byte	0x00, 0xf0, 0x11, 0x00


	//----- nvinfo : EIATTR_KPARAM_INFO
	.align		4
.L_17:
        /*0038*/ 	.byte	0x04, 0x17
        /*003a*/ 	.short	(.L_19 - .L_18)
.L_18:
        /*003c*/ 	.word	0x00000000
        /*0040*/ 	.short	0x0013
        /*0042*/ 	.short	0x004c
        /*0044*/ 	.byte	0x00, 0xf0, 0x11, 0x00


	//----- nvinfo : EIATTR_KPARAM_INFO
	.align		4
.L_19:
        /*0048*/ 	.byte	0x04, 0x17
        /*004a*/ 	.short	(.L_21 - .L_20)
.L_20:
        /*004c*/ 	.word	0x00000000
        /*0050*/ 	.short	0x0012
        /*0052*/ 	.short	0x0048
        /*0054*/ 	.byte	0x00, 0xf0, 0x11, 0x00


	//----- nvinfo : EIATTR_KPARAM_INFO
	.align		4
.L_21:
        /*0058*/ 	.byte	0x04, 0x17
        /*005a*/ 	.short	(.L_23 - .L_22)
.L_22:
        /*005c*/ 	.word	0x00000000
        /*0060*/ 	.short	0x0011
        /*0062*/ 	.short	0x0044
        /*0064*/ 	.byte	0x00, 0xf0, 0x11, 0x00


	//----- nvinfo : EIATTR_KPARAM_INFO
	.align		4
.L_23:
        /*0068*/ 	.byte	0x04, 0x17
        /*006a*/ 	.short	(.L_25 - .L_24)
.L_24:
        /*006c*/ 	.word	0x00000000
        /*0070*/ 	.short	0x0010
        /*0072*/ 	.short	0x0040
        /*0074*/ 	.byte	0x00, 0xf0, 0x11, 0x00


	//----- nvinfo : EIATTR_KPARAM_INFO
	.align		4
.L_25:
        /*0078*/ 	.byte	0x04, 0x17
        /*007a*/ 	.short	(.L_27 - .L_26)
.L_26:
        /*007c*/ 	.word	0x00000000
        /*0080*/ 	.short	0x000f
        /*0082*/ 	.short	0x003c
        /*0084*/ 	.byte	0x00, 0xf0, 0x11, 0x00


	//----- nvinfo : EIATTR_KPARAM_INFO
	.align		4
.L_27:
        /*0088*/ 	.byte	0x04, 0x17
        /*008a*/ 	.short	(.L_29 - .L_28)
.L_28:
        /*008c*/ 	.word	0x00000000
        /*0090*/ 	.short	0x000e
        /*0092*/ 	.short	0x0038
        /*0094*/ 	.byte	0x00, 0xf0, 0x11, 0x00


	//----- nvinfo : EIATTR_KPARAM_INFO
	.align		4
.L_29:
        /*0098*/ 	.byte	0x04, 0x17
        /*009a*/ 	.short	(.L_31 - .L_30)
.L_30:
        /*009c*/ 	.word	0x00000000
        /*00a0*/ 	.short	0x000d
        /*00a2*/ 	.short	0x0034
        /*00a4*/ 	.byte	0x00, 0xf0, 0x11, 0x00


	//----- nvinfo : EIATTR_KPARAM_INFO
	.align		4
.L_31:
        /*00a8*/ 	.byte	0x04, 0x17
        /*00aa*/ 	.short	(.L_33 - .L_32)
.L_32:
        /*00ac*/ 	.word	0x00000000
        /*00b0*/ 	.short	0x000c
        /*00b2*/ 	.short	0x0030
        /*00b4*/ 	.byte	0x00, 0xf0, 0x11, 0x00


	//----- nvinfo : EIATTR_KPARAM_INFO
	.align		4
.L_33:
        /*00b8*/ 	.byte	0x04, 0x17
        /*00ba*/ 	.short	(.L_35 - .L_34)
.L_34:
        /*00bc*/ 	.word	0x00000000
        /*00c0*/ 	.short	0x000b
        /*00c2*/ 	.short	0x002c
        /*00c4*/ 	.byte	0x00, 0xf0, 0x11, 0x00


	//----- nvinfo : EIATTR_KPARAM_INFO
	.align		4
.L_35:
        /*00c8*/ 	.byte	0x04, 0x17
        /*00ca*/ 	.short	(.L_37 - .L_36)
.L_36:
        /*00cc*/ 	.word	0x00000000
        /*00d0*/ 	.short	0x000a
        /*00d2*/ 	.short	0x0028
        /*00d4*/ 	.byte	0x00, 0xf0, 0x11, 0x00


	//----- nvinfo : EIATTR_KPARAM_INFO
	.align		4
.L_37:
        /*00d8*/ 	.byte	0x04, 0x17
        /*00da*/ 	.short	(.L_39 - .L_38)
.L_38:
        /*00dc*/ 	.word	0x00000000
        /*00e0*/ 	.short	0x0009
        /*00e2*/ 	.short	0x0024
        /*00e4*/ 	.byte	0x00, 0xf0, 0x11, 0x00


	//----- nvinfo : EIATTR_KPARAM_INFO
	.align		4
.L_39:
        /*00e8*/ 	.byte	0x04, 0x17
        /*00ea*/ 	.short	(.L_41 - .L_40)
.L_40:
        /*00ec*/ 	.word	0x00000000
        /*00f0*/ 	.short	0x0008
        /*00f2*/ 	.short	0x0020
        /*00f4*/ 	.byte	0x00, 0xf0, 0x11, 0x00


	//----- nvinfo : EIATTR_KPARAM_INFO
	.align		4
.L_41:
        /*00f8*/ 	.byte	0x04, 0x17
        /*00fa*/ 	.short	(.L_43 - .L_42)
.L_42:
        /*00fc*/ 	.word	0x00000000
        /*0100*/ 	.short	0x0007
        /*0102*/ 	.short	0x001c
        /*0104*/ 	.byte	0x00, 0xf0, 0x11, 0x00


	//----- nvinfo : EIATTR_KPARAM_INFO
	.align		4
.L_43:
        /*0108*/ 	.byte	0x04, 0x17
        /*010a*/ 	.short	(.L_45 - .L_44)
.L_44:
        /*010c*/ 	.word	0x00000000
        /*0110*/ 	.short	0x0006
        /*0112*/ 	.short	0x0018
        /*0114*/ 	.byte	0x00, 0xf0, 0x11, 0x00


	//----- nvinfo : EIATTR_KPARAM_INFO
	.align		4
.L_45:
        /*0118*/ 	.byte	0x04, 0x17
        /*011a*/ 	.short	(.L_47 - .L_46)
.L_46:
        /*011c*/ 	.word	0x00000000
        /*0120*/ 	.short	0x0005
        /*0122*/ 	.short	0x0014
        /*0124*/ 	.byte	0x00, 0xf0, 0x11, 0x00


	//----- nvinfo : EIATTR_KPARAM_INFO
	.align		4
.L_47:
        /*0128*/ 	.byte	0x04, 0x17
        /*012a*/ 	.short	(.L_49 - .L_48)
.L_48:
        /*012c*/ 	.word	0x00000000
        /*0130*/ 	.short	0x0004
        /*0132*/ 	.short	0x0010
        /*0134*/ 	.byte	0x00, 0xf0, 0x11, 0x00


	//----- nvinfo : EIATTR_KPARAM_INFO
	.align		4
.L_49:
        /*0138*/ 	.byte	0x04, 0x17
        /*013a*/ 	.short	(.L_51 - .L_50)
.L_50:
        /*013c*/ 	.word	0x00000000
        /*0140*/ 	.short	0x0003
        /*0142*/ 	.short	0x000c
        /*0144*/ 	.byte	0x00, 0xf0, 0x11, 0x00


	//----- nvinfo : EIATTR_KPARAM_INFO
	.align		4
.L_51:
        /*0148*/ 	.byte	0x04, 0x17
        /*014a*/ 	.short	(.L_53 - .L_52)
.L_52:
        /*014c*/ 	.word	0x00000000
        /*0150*/ 	.short	0x0002
        /*0152*/ 	.short	0x0008
        /*0154*/ 	.byte	0x00, 0xf0, 0x11, 0x00


	//----- nvinfo : EIATTR_KPARAM_INFO
	.align		4
.L_53:
        /*0158*/ 	.byte	0x04, 0x17
        /*015a*/ 	.short	(.L_55 - .L_54)
.L_54:
        /*015c*/ 	.word	0x00000000
        /*0160*/ 	.short	0x0001
        /*0162*/ 	.short	0x0004
        /*0164*/ 	.byte	0x00, 0xf0, 0x11, 0x00


	//----- nvinfo : EIATTR_KPARAM_INFO
	.align		4
.L_55:
        /*0168*/ 	.byte	0x04, 0x17
        /*016a*/ 	.short	(.L_57 - .L_56)
.L_56:
        /*016c*/ 	.word	0x00000000
        /*0170*/ 	.short	0x0000
        /*0172*/ 	.short	0x0000
        /*0174*/ 	.byte	0x00, 0xf0, 0x11, 0x00


	//----- nvinfo : EIATTR_SPARSE_MMA_MASK
	.align		4
.L_57:
        /*0178*/ 	.byte	0x03, 0x50
        /*017a*/ 	.short	0x0000


	//----- nvinfo : EIATTR_MAXREG_COUNT
	.align		4
        /*017c*/ 	.byte	0x03, 0x1b
        /*017e*/ 	.short	0x00ff


	//----- nvinfo : EIATTR_EXTERNS
	.align		4
        /*0180*/ 	.byte	0x04, 0x0f
        /*0182*/ 	.short	(.L_59 - .L_58)


	//   ....[0]....
	.align		4
.L_58:
        /*0184*/ 	.word	index@(vprintf)


	//----- nvinfo : EIATTR_MERCURY_ISA_VERSION
	.align		4
.L_59:
        /*0188*/ 	.byte	0x03, 0x5f
        /*018a*/ 	.short	0x0101


	//----- nvinfo : EIATTR_VRC_CTA_INIT_COUNT
	.align		4
        /*018c*/ 	.byte	0x02, 0x4a
	.zero		1
	.zero		1


	//----- nvinfo : EIATTR_SYSCALL_OFFSETS
	.align		4
        /*0190*/ 	.byte	0x04, 0x46
        /*0192*/ 	.short	(.L_61 - .L_60)


	//   ....[0]....
.L_60:
        /*0194*/ 	.word	0x000025c0


	//----- nvinfo : EIATTR_EXIT_INSTR_OFFSETS
	.align		4
.L_61:
        /*0198*/ 	.byte	0x04, 0x1c
        /*019a*/ 	.short	(.L_63 - .L_62)


	//   ....[0]....
.L_62:
        /*019c*/ 	.word	0x000025d0


	//----- nvinfo : EIATTR_CRS_STACK_SIZE
	.align		4
.L_63:
        /*01a0*/ 	.byte	0x04, 0x1e
        /*01a2*/ 	.short	(.L_65 - .L_64)
.L_64:
        /*01a4*/ 	.word	0x00000000


	//----- nvinfo : EIATTR_CBANK_PARAM_SIZE
	.align		4
.L_65:
        /*01a8*/ 	.byte	0x03, 0x19
        /*01aa*/ 	.short	0x005c


	//----- nvinfo : EIATTR_PARAM_CBANK
	.align		4
        /*01ac*/ 	.byte	0x04, 0x0a
        /*01ae*/ 	.short	(.L_67 - .L_66)
	.align		4
.L_66:
        /*01b0*/ 	.word	index@(.nv.constant0._Z7computefffffffffffffffffffffff)
        /*01b4*/ 	.short	0x0380
        /*01b6*/ 	.short	0x005c


	//----- nvinfo : EIATTR_SW_WAR
	.align		4
.L_67:
        /*01b8*/ 	.byte	0x04, 0x36
        /*01ba*/ 	.short	(.L_69 - .L_68)
.L_68:
        /*01bc*/ 	.word	0x00000008
.L_69:


//--------------------- .nv.callgraph             --------------------------
	.section	.nv.callgraph,"",@"SHT_CUDA_CALLGRAPH"
	.align	4
	.sectionentsize	8
	.align		4
        /*0000*/ 	.word	0x00000000
	.align		4
        /*0004*/ 	.word	0xffffffff
	.align		4
        /*0008*/ 	.word	index@(_Z7computefffffffffffffffffffffff)
	.align		4
        /*000c*/ 	.word	index@(vprintf)
	.align		4
        /*0010*/ 	.word	0x00000000
	.align		4
        /*0014*/ 	.word	0xfffffffe
	.align		4
        /*0018*/ 	.word	0x00000000
	.align		4
        /*001c*/ 	.word	0xfffffffd
	.align		4
        /*0020*/ 	.word	0x00000000
	.align		4
        /*0024*/ 	.word	0xfffffffc


//--------------------- .nv.constant4             --------------------------
	.section	.nv.constant4,"a",@progbits
	.align	8
	.align		8
.nv.constant4:
        /*0000*/ 	.dword	vprintf
	.align		8
        /*0008*/ 	.dword	$str
	.align		8
        /*0010*/ 	.dword	__cudart_i2opi_f


//--------------------- .text._Z7computefffffffffffffffffffffff --------------------------
	.section	.text._Z7computefffffffffffffffffffffff,"ax",@progbits
	.align	128
        .global         _Z7computefffffffffffffffffffffff
        .type           _Z7computefffffffffffffffffffffff,@function
        .size           _Z7computefffffffffffffffffffffff,(.L_x_39 - _Z7computefffffffffffffffffffffff)
        .other          _Z7computefffffffffffffffffffffff,@"STO_CUDA_ENTRY STV_DEFAULT"
_Z7computefffffffffffffffffffffff:
.text._Z7computefffffffffffffffffffffff:
[----:B------:R-:W0:Y:S08]  /*0000*/  LDC R1, c[0x0][0x37c] ;  /* 0x0000df00ff017b82 */ /* 0x000e300000000800 */
[----:B------:R-:W1:Y:S01]  /*0010*/  LDC R4, c[0x0][0x39c] ;  /* 0x0000e700ff047b82 */ /* 0x000e620000000800 */
[----:B------:R-:W-:Y:S01]  /*0020*/  IMAD.MOV.U32 R3, RZ, RZ, 0x7b5314f9 ;  /* 0x7b5314f9ff037424 */ /* 0x000fe200078e00ff */
[----:B------:R-:W-:Y:S01]  /*0030*/  UMOV UR4, 0x7a0a2894 ;  /* 0x7a0a289400047882 */ /* 0x000fe20000000000 */
[----:B------:R-:W2:Y:S01]  /*0040*/  LDCU UR6, c[0x0][0x2fc] ;  /* 0x00005f80ff0677ac */ /* 0x000ea20008000800 */
[----:B------:R-:W-:-:S02]  /*0050*/  MOV R5, UR4 ;  /* 0x0000000400057c02 */ /* 0x000fc40008000f00 */
[----:B0-----:R-:W-:Y:S02]  /*0060*/  IADD3 R1, PT, PT, R1, -0x28, RZ ;  /* 0xffffffd801017810 */ /* 0x001fe40007ffe0ff */
[----:B------:R-:W0:Y:S08]  /*0070*/  LDC.64 R8, c[0x0][0x388] ;  /* 0x0000e200ff087b82 */ /* 0x000e300000000a00 */
[----:B------:R-:W3:Y:S01]  /*0080*/  LDC R6, c[0x0][0x2f8] ;  /* 0x0000be00ff067b82 */ /* 0x000ee20000000800 */
[----:B-1----:R-:W-:-:S04]  /*0090*/  FFMA R4, R4, -R3, -1.48720000895951516448e+34 ;  /* 0xf8374fc204047423 */ /* 0x002fc80000000803 */
[----:B------:R-:W1:Y:S01]  /*00a0*/  MUFU.RCP R3, R4 ;  /* 0x0000000400037308 */ /* 0x000e620000001000 */
[----:B0-----:R-:W-:-:S07]  /*00b0*/  FADD R2, R8, R9 ;  /* 0x0000000908027221 */ /* 0x001fce0000000000 */
[----:B------:R-:W0:Y:S01]  /*00c0*/  FCHK P0, R5, R4 ;  /* 0x0000000405007302 */ /* 0x000e220000000000 */
[----:B-1----:R-:W-:-:S04]  /*00d0*/  FFMA R0, -R4, R3, 1 ;  /* 0x3f80000004007423 */ /* 0x002fc80000000103 */
[----:B------:R-:W-:-:S04]  /*00e0*/  FFMA R0, R3, R0, R3 ;  /* 0x0000000003007223 */ /* 0x000fc80000000003 */
[----:B------:R-:W-:-:S04]  /*00f0*/  FFMA R7, R0, 1.79339997157501097669e+35, RZ ;  /* 0x7a0a289400077823 */ /* 0x000fc800000000ff */
[----:B------:R-:W-:-:S04]  /*0100*/  FFMA R3, -R4, R7, 1.79339997157501097669e+35 ;  /* 0x7a0a289404037423 */ /* 0x000fc80000000107 */
[----:B------:R-:W-:Y:S01]  /*0110*/  FFMA R7, R0, R3, R7 ;  /* 0x0000000300077223 */ /* 0x000fe20000000007 */
[----:B------:R-:W-:Y:S01]  /*0120*/  FADD R0, -R2, -1.7100999836773517928e-36 ;  /* 0x84117aae02007421 */ /* 0x000fe20000000100 */
[----:B0-23--:R-:W-:Y:S06]  /*0130*/  @!P0 BRA `(.L_x_0) ;  /* 0x0000000000108947 */ /* 0x00dfec0003800000 */
[----:B------:R-:W-:Y:S01]  /*0140*/  IMAD.MOV.U32 R3, RZ, RZ, 0x7a0a2894 ;  /* 0x7a0a2894ff037424 */ /* 0x000fe200078e00ff */
[----:B------:R-:W-:-:S07]  /*0150*/  MOV R8, 0x170 ;  /* 0x0000017000087802 */ /* 0x000fce0000000f00 */
[----:B------:R-:W-:Y:S05]  /*0160*/  CALL.REL.NOINC `($__internal_0_$__cuda_sm3x_div_rn_noftz_f32_slowpath) ;  /* 0x00000024001c7944 */ /* 0x000fea0003c00000 */
[----:B------:R-:W-:-:S07]  /*0170*/  MOV R7, R3 ;  /* 0x0000000300077202 */ /* 0x000fce0000000f00 */
.L_x_0:
[C---:B------:R-:W-:Y:S01]  /*0180*/  FMUL R2, R7.reuse, 0.63661974668502807617 ;  /* 0x3f22f98307027820 */ /* 0x040fe20000400000 */
[----:B------:R-:W-:Y:S01]  /*0190*/  FSETP.GE.AND P0, PT, |R7|, 105615, PT ;  /* 0x47ce47800700780b */ /* 0x000fe20003f06200 */
[----:B------:R-:W0:Y:S01]  /*01a0*/  LDCU.64 UR8, c[0x0][0x358] ;  /* 0x00006b00ff0877ac */ /* 0x000e220008000a00 */
[----:B------:R-:W-:Y:S03]  /*01b0*/  BSSY.RECONVERGENT B0, `(.L_x_1) ;  /* 0x000003e000007945 */ /* 0x000fe60003800200 */
[----:B------:R-:W1:Y:S02]  /*01c0*/  F2I.NTZ R2, R2 ;  /* 0x0000000200027305 */ /* 0x000e640000203100 */
[----:B-1----:R-:W-:-:S05]  /*01d0*/  I2FP.F32.S32 R4, R2 ;  /* 0x0000000200047245 */ /* 0x002fca0000201400 */
[----:B------:R-:W-:-:S04]  /*01e0*/  FFMA R3, R4, -1.5707962512969970703, R7 ;  /* 0xbfc90fda04037823 */ /* 0x000fc80000000007 */
[----:B------:R-:W-:-:S04]  /*01f0*/  FFMA R3, R4, -7.5497894158615963534e-08, R3 ;  /* 0xb3a2216804037823 */ /* 0x000fc80000000003 */
[----:B------:R-:W-:Y:S01]  /*0200*/  FFMA R3, R4, -5.3903029534742383927e-15, R3 ;  /* 0xa7c234c504037823 */ /* 0x000fe20000000003 */
[----:B0-----:R-:W-:Y:S06]  /*0210*/  @!P0 BRA `(.L_x_2) ;  /* 0x0000000000dc8947 */ /* 0x001fec0003800000 */
[----:B------:R-:W-:-:S13]  /*0220*/  FSETP.NEU.AND P0, PT, |R7|, +INF , PT ;  /* 0x7f8000000700780b */ /* 0x000fda0003f0d200 */
[----:B------:R-:W-:Y:S01]  /*0230*/  @!P0 FMUL R3, RZ, R7 ;  /* 0x00000007ff038220 */ /* 0x000fe20000400000 */
[----:B------:R-:W-:Y:S01]  /*0240*/  @!P0 IMAD.MOV.U32 R2, RZ, RZ, RZ ;  /* 0x000000ffff028224 */ /* 0x000fe200078e00ff */
[----:B------:R-:W-:Y:S06]  /*0250*/  @!P0 BRA `(.L_x_2) ;  /* 0x0000000000cc8947 */ /* 0x000fec0003800000 */
[----:B------:R-:W-:Y:S01]  /*0260*/  SHF.L.U32 R3, R7, 0x8, RZ ;  /* 0x0000000807037819 */ /* 0x000fe200000006ff */
[----:B------:R-:W-:Y:S01]  /*0270*/  IMAD.MOV.U32 R8, RZ, RZ, RZ ;  /* 0x000000ffff087224 */ /* 0x000fe200078e00ff */
[----:B------:R-:W-:Y:S01]  /*0280*/  MOV R2, R1 ;  /* 0x0000000100027202 */ /* 0x000fe20000000f00 */
[----:B------:R-:W0:Y:S01]  /*0290*/  LDCU.64 UR10, c[0x4][0x10] ;  /* 0x01000200ff0a77ac */ /* 0x000e220008000a00 */
[----:B------:R-:W-:Y:S01]  /*02a0*/  LOP3.LUT R9, R3, 0x80000000, RZ, 0xfc, !PT ;  /* 0x8000000003097812 */ /* 0x000fe200078efcff */
[----:B------:R-:W-:Y:S01]  /*02b0*/  UMOV UR5, URZ ;  /* 0x000000ff00057c82 */ /* 0x000fe20008000000 */
[----:B------:R-:W-:-:S05]  /*02c0*/  UMOV UR4, URZ ;  /* 0x000000ff00047c82 */ /* 0x000fca0008000000 */
.L_x_3:
[----:B0-----:R-:W-:Y:S01]  /*02d0*/  IMAD.U32 R10, RZ, RZ, UR10 ;  /* 0x0000000aff0a7e24 */ /* 0x001fe2000f8e00ff */
[----:B------:R-:W-:-:S05]  /*02e0*/  MOV R11, UR11 ;  /* 0x0000000b000b7c02 */ /* 0x000fca0008000f00 */
[----:B------:R-:W2:Y:S01]  /*02f0*/  LDG.E.CONSTANT R4, desc[UR8][R10.64] ;  /* 0x000000080a047981 */ /* 0x000ea2000c1e9900 */
[----:B------:R-:W-:Y:S02]  /*0300*/  UIADD3 UR10, UP0, UPT, UR10, 0x4, URZ ;  /* 0x000000040a0a7890 */ /* 0x000fe4000ff1e0ff */
[----:B------:R-:W-:Y:S02]  /*0310*/  UIADD3 UR4, UPT, UPT, UR4, 0x1, URZ ;  /* 0x0000000104047890 */ /* 0x000fe4000fffe0ff */
[----:B------:R-:W-:Y:S02]  /*0320*/  UIADD3.X UR11, UPT, UPT, URZ, UR11, URZ, UP0, !UPT ;  /* 0x0000000bff0b7290 */ /* 0x000fe400087fe4ff */
[----:B------:R-:W-:Y:S01]  /*0330*/  UISETP.NE.AND UP0, UPT, UR4, 0x6, UPT ;  /* 0x000000060400788c */ /* 0x000fe2000bf05270 */
[----:B--2---:R-:W-:-:S03]  /*0340*/  IMAD.WIDE.U32 R4, R4, R9, RZ ;  /* 0x0000000904047225 */ /* 0x004fc600078e00ff */
[----:B------:R-:W-:-:S04]  /*0350*/  IADD3 R3, P0, PT, R4, R8, RZ ;  /* 0x0000000804037210 */ /* 0x000fc80007f1e0ff */
[----:B------:R-:W-:Y:S01]  /*0360*/  IADD3.X R8, PT, PT, R5, UR5, RZ, P0, !PT ;  /* 0x0000000505087c10 */ /* 0x000fe200087fe4ff */
[----:B------:R0:W-:Y:S02]  /*0370*/  STL [R2], R3 ;  /* 0x0000000302007387 */ /* 0x0001e40000100800 */
[----:B0-----:R-:W-:Y:S01]  /*0380*/  VIADD R2, R2, 0x4 ;  /* 0x0000000402027836 */ /* 0x001fe20000000000 */
[----:B------:R-:W-:Y:S06]  /*0390*/  BRA.U UP0, `(.L_x_3) ;  /* 0xfffffffd00cc7547 */ /* 0x000fec000b83ffff */
[----:B------:R-:W-:Y:S01]  /*03a0*/  SHF.R.U32.HI R5, RZ, 0x17, R7 ;  /* 0x00000017ff057819 */ /* 0x000fe20000011607 */
[----:B------:R0:W-:Y:S03]  /*03b0*/  STL [R1+0x18], R8 ;  /* 0x0000180801007387 */ /* 0x0001e60000100800 */
[C---:B------:R-:W-:Y:S02]  /*03c0*/  LOP3.LUT R2, R5.reuse, 0xe0, RZ, 0xc0, !PT ;  /* 0x000000e005027812 */ /* 0x040fe400078ec0ff */
[----:B------:R-:W-:Y:S02]  /*03d0*/  LOP3.LUT P0, RZ, R5, 0x1f, RZ, 0xc0, !PT ;  /* 0x0000001f05ff7812 */ /* 0x000fe4000780c0ff */
[----:B------:R-:W-:-:S04]  /*03e0*/  IADD3 R2, PT, PT, R2, -0x80, RZ ;  /* 0xffffff8002027810 */ /* 0x000fc80007ffe0ff */
[----:B------:R-:W-:-:S05]  /*03f0*/  SHF.R.U32.HI R2, RZ, 0x5, R2 ;  /* 0x00000005ff027819 */ /* 0x000fca0000011602 */
[----:B------:R-:W-:-:S05]  /*0400*/  IMAD R9, R2, -0x4, R1 ;  /* 0xfffffffc02097824 */ /* 0x000fca00078e0201 */
[----:B------:R-:W2:Y:S04]  /*0410*/  LDL R2, [R9+0x18] ;  /* 0x0000180009027983 */ /* 0x000ea80000100800 */
[----:B------:R-:W2:Y:S04]  /*0420*/  LDL R3, [R9+0x14] ;  /* 0x0000140009037983 */ /* 0x000ea80000100800 */
[----:B------:R-:W3:Y:S01]  /*0430*/  @P0 LDL R4, [R9+0x10] ;  /* 0x0000100009040983 */ /* 0x000ee20000100800 */
[----:B------:R-:W-:Y:S01]  /*0440*/  LOP3.LUT R5, R5, 0x1f, RZ, 0xc0, !PT ;  /* 0x0000001f05057812 */ /* 0x000fe200078ec0ff */
[----:B------:R-:W-:Y:S01]  /*0450*/  UMOV UR4, 0x54442d19 ;  /* 0x54442d1900047882 */ /* 0x000fe20000000000 */
[----:B------:R-:W-:-:S02]  /*0460*/  UMOV UR5, 0x3bf921fb ;  /* 0x3bf921fb00057882 */ /* 0x000fc40000000000 */
[-C--:B--2---:R-:W-:Y:S02]  /*0470*/  @P0 SHF.L.W.U32.HI R2, R3, R5.reuse, R2 ;  /* 0x0000000503020219 */ /* 0x084fe40000010e02 */
[----:B---3--:R-:W-:Y:S02]  /*0480*/  @P0 SHF.L.W.U32.HI R3, R4, R5, R3 ;  /* 0x0000000504030219 */ /* 0x008fe40000010e03 */
[----:B------:R-:W-:Y:S02]  /*0490*/  ISETP.GE.AND P0, PT, R7, RZ, PT ;  /* 0x000000ff0700720c */ /* 0x000fe40003f06270 */
[C---:B------:R-:W-:Y:S01]  /*04a0*/  SHF.L.W.U32.HI R4, R3.reuse, 0x2, R2 ;  /* 0x0000000203047819 */ /* 0x040fe20000010e02 */
[----:B------:R-:W-:-:S03]  /*04b0*/  IMAD.SHL.U32 R3, R3, 0x4, RZ ;  /* 0x0000000403037824 */ /* 0x000fc600078e00ff */
[----:B------:R-:W-:Y:S02]  /*04c0*/  SHF.R.S32.HI R5, RZ, 0x1f, R4 ;  /* 0x0000001fff057819 */ /* 0x000fe40000011404 */
[----:B------:R-:W-:Y:S02]  /*04d0*/  LOP3.LUT R7, R4, R7, RZ, 0x3c, !PT ;  /* 0x0000000704077212 */ /* 0x000fe400078e3cff */
[C---:B------:R-:W-:Y:S02]  /*04e0*/  LOP3.LUT R10, R5.reuse, R3, RZ, 0x3c, !PT ;  /* 0x00000003050a7212 */ /* 0x040fe400078e3cff */
[----:B------:R-:W-:Y:S02]  /*04f0*/  LOP3.LUT R11, R5, R4, RZ, 0x3c, !PT ;  /* 0x00000004050b7212 */ /* 0x000fe400078e3cff */
[----:B------:R-:W-:Y:S02]  /*0500*/  SHF.R.U32.HI R3, RZ, 0x1e, R2 ;  /* 0x0000001eff037819 */ /* 0x000fe40000011602 */
[----:B------:R-:W-:-:S02]  /*0510*/  ISETP.GE.AND P1, PT, R7, RZ, PT ;  /* 0x000000ff0700720c */ /* 0x000fc40003f26270 */
[----:B------:R-:W0:Y:S01]  /*0520*/  I2F.F64.S64 R10, R10 ;  /* 0x0000000a000a7312 */ /* 0x000e220000301c00 */
[----:B------:R-:W-:-:S04]  /*0530*/  LEA.HI R2, R4, R3, RZ, 0x1 ;  /* 0x0000000304027211 */ /* 0x000fc800078f08ff */
[----:B------:R-:W-:-:S05]  /*0540*/  IADD3 R3, PT, PT, -R2, RZ, RZ ;  /* 0x000000ff02037210 */ /* 0x000fca0007ffe1ff */
[----:B------:R-:W-:Y:S01]  /*0550*/  @!P0 IMAD.MOV.U32 R2, RZ, RZ, R3 ;  /* 0x000000ffff028224 */ /* 0x000fe200078e0003 */
[----:B0-----:R-:W-:-:S10]  /*0560*/  DMUL R8, R10, UR4 ;  /* 0x000000040a087c28 */ /* 0x001fd40008000000 */
[----:B------:R-:W0:Y:S02]  /*0570*/  F2F.F32.F64 R8, R8 ;  /* 0x0000000800087310 */ /* 0x000e240000301000 */
[----:B0-----:R-:W-:-:S07]  /*0580*/  FSEL R3, -R8, R8, !P1 ;  /* 0x0000000808037208 */ /* 0x001fce0004800100 */
.L_x_2:
[----:B------:R-:W-:Y:S05]  /*0590*/  BSYNC.RECONVERGENT B0 ;  /* 0x0000000000007941 */ /* 0x000fea0003800200 */
.L_x_1:
[----:B------:R-:W-:Y:S01]  /*05a0*/  MOV R4, 0x37cbac00 ;  /* 0x37cbac0000047802 */ /* 0x000fe20000000f00 */
[----:B------:R-:W-:Y:S01]  /*05b0*/  FMUL R5, R3, R3 ;  /* 0x0000000303057220 */ /* 0x000fe20000400000 */
[C---:B------:R-:W-:Y:S01]  /*05c0*/  LOP3.LUT R7, R2.reuse, 0x1, RZ, 0xc0, !PT ;  /* 0x0000000102077812 */ /* 0x040fe200078ec0ff */
[----:B------:R-:W-:Y:S01]  /*05d0*/  IMAD.MOV.U32 R8, RZ, RZ, 0x3d2aaabb ;  /* 0x3d2aaabbff087424 */ /* 0x000fe200078e00ff */
[----:B------:R-:W-:Y:S01]  /*05e0*/  LOP3.LUT P1, RZ, R2, 0x2, RZ, 0xc0, !PT ;  /* 0x0000000202ff7812 */ /* 0x000fe2000782c0ff */
[----:B------:R-:W-:Y:S01]  /*05f0*/  FFMA R4, R5, R4, -0.0013887860113754868507 ;  /* 0xbab607ed05047423 */ /* 0x000fe20000000004 */
[----:B------:R-:W-:Y:S01]  /*0600*/  ISETP.NE.U32.AND P0, PT, R7, 0x1, PT ;  /* 0x000000010700780c */ /* 0x000fe20003f05070 */
[----:B------:R-:W0:Y:S01]  /*0610*/  LDCU UR4, c[0x0][0x398] ;  /* 0x00007300ff0477ac */ /* 0x000e220008000800 */
[----:B------:R-:W-:Y:S01]  /*0620*/  MOV R7, 0x3effffff ;  /* 0x3effffff00077802 */ /* 0x000fe20000000f00 */
[----:B------:R-:W-:Y:S01]  /*0630*/  BSSY.RECONVERGENT B0, `(.L_x_4) ;  /* 0x000004f000007945 */ /* 0x000fe20003800200 */
[----:B------:R-:W-:Y:S01]  /*0640*/  FSEL R4, R4, -0.00019574658654164522886, !P0 ;  /* 0xb94d415304047808 */ /* 0x000fe20004000000 */
[----:B------:R-:W1:Y:S01]  /*0650*/  LDCU.64 UR10, c[0x0][0x390] ;  /* 0x00007200ff0a77ac */ /* 0x000e620008000a00 */
[----:B------:R-:W-:-:S02]  /*0660*/  FSEL R8, R8, 0.0083327032625675201416, !P0 ;  /* 0x3c0885e408087808 */ /* 0x000fc40004000000 */
[----:B------:R-:W-:Y:S02]  /*0670*/  FSEL R2, R3, 1, P0 ;  /* 0x3f80000003027808 */ /* 0x000fe40000000000 */
[----:B------:R-:W-:Y:S01]  /*0680*/  FSEL R7, -R7, -0.16666662693023681641, !P0 ;  /* 0xbe2aaaa807077808 */ /* 0x000fe20004000100 */
[C---:B------:R-:W-:Y:S02]  /*0690*/  FFMA R4, R5.reuse, R4, R8 ;  /* 0x0000000405047223 */ /* 0x040fe40000000008 */
[C---:B------:R-:W-:Y:S02]  /*06a0*/  FFMA R3, R5.reuse, R2, RZ ;  /* 0x0000000205037223 */ /* 0x040fe400000000ff */
[----:B------:R-:W-:-:S04]  /*06b0*/  FFMA R4, R5, R4, R7 ;  /* 0x0000000405047223 */ /* 0x000fc80000000007 */
[----:B------:R-:W-:Y:S01]  /*06c0*/  FFMA R2, R3, R4, R2 ;  /* 0x0000000403027223 */ /* 0x000fe20000000002 */
[----:B------:R-:W-:-:S03]  /*06d0*/  IMAD.MOV.U32 R4, RZ, RZ, 0x3e055027 ;  /* 0x3e055027ff047424 */ /* 0x000fc600078e00ff */
[----:B------:R-:W-:-:S05]  /*06e0*/  @P1 FADD R2, RZ, -R2 ;  /* 0x80000002ff021221 */ /* 0x000fca0000000000 */
[----:B------:R-:W-:-:S13]  /*06f0*/  FSETP.GEU.AND P0, PT, R2, 1.175494350822287508e-38, PT ;  /* 0x008000000200780b */ /* 0x000fda0003f0e000 */
[----:B------:R-:W-:-:S04]  /*0700*/  @!P0 FMUL R2, R2, 8388608 ;  /* 0x4b00000002028820 */ /* 0x000fc80000400000 */
[----:B------:R-:W-:-:S05]  /*0710*/  VIADD R3, R2, 0xc0d55555 ;  /* 0xc0d5555502037836 */ /* 0x000fca0000000000 */
[----:B------:R-:W-:-:S04]  /*0720*/  LOP3.LUT R5, R3, 0xff800000, RZ, 0xc0, !PT ;  /* 0xff80000003057812 */ /* 0x000fc800078ec0ff */
[----:B------:R-:W-:-:S05]  /*0730*/  IADD3 R3, PT, PT, R2, -R5, RZ ;  /* 0x8000000502037210 */ /* 0x000fca0007ffe0ff */
[----:B------:R-:W-:Y:S01]  /*0740*/  FADD R7, R3, -1 ;  /* 0xbf80000003077421 */ /* 0x000fe20000000000 */
[----:B------:R-:W-:Y:S02]  /*0750*/  FSEL R3, RZ, -23, P0 ;  /* 0xc1b80000ff037808 */ /* 0x000fe40000000000 */
[----:B------:R-:W-:Y:S01]  /*0760*/  ISETP.GT.U32.AND P0, PT, R2, 0x7f7fffff, PT ;  /* 0x7f7fffff0200780c */ /* 0x000fe20003f04070 */
[----:B------:R-:W-:-:S04]  /*0770*/  FFMA R4, R7, -R4, 0.14084610342979431152 ;  /* 0x3e1039f607047423 */ /* 0x000fc80000000804 */
[----:B------:R-:W-:-:S04]  /*0780*/  FFMA R4, R7, R4, -0.12148627638816833496 ;  /* 0xbdf8cdcc07047423 */ /* 0x000fc80000000004 */
[----:B------:R-:W-:-:S04]  /*0790*/  FFMA R4, R7, R4, 0.13980610668659210205 ;  /* 0x3e0f295507047423 */ /* 0x000fc80000000004 */
[----:B------:R-:W-:-:S04]  /*07a0*/  FFMA R4, R7, R4, -0.16684235632419586182 ;  /* 0xbe2ad8b907047423 */ /* 0x000fc80000000004 */
[----:B------:R-:W-:-:S04]  /*07b0*/  FFMA R4, R7, R4, 0.20012299716472625732 ;  /* 0x3e4ced0b07047423 */ /* 0x000fc80000000004 */
[----:B------:R-:W-:-:S04]  /*07c0*/  FFMA R4, R7, R4, -0.24999669194221496582 ;  /* 0xbe7fff2207047423 */ /* 0x000fc80000000004 */
[----:B------:R-:W-:-:S04]  /*07d0*/  FFMA R4, R7, R4, 0.33333182334899902344 ;  /* 0x3eaaaa7807047423 */ /* 0x000fc80000000004 */
[C---:B------:R-:W-:Y:S01]  /*07e0*/  FFMA R8, R7.reuse, R4, -0.5 ;  /* 0xbf00000007087423 */ /* 0x040fe20000000004 */
[----:B------:R-:W-:Y:S02]  /*07f0*/  I2FP.F32.S32 R4, R5 ;  /* 0x0000000500047245 */ /* 0x000fe40000201400 */
[----:B------:R-:W-:Y:S01]  /*0800*/  MOV R5, 0x7f800000 ;  /* 0x7f80000000057802 */ /* 0x000fe20000000f00 */
[C---:B------:R-:W-:Y:S02]  /*0810*/  FMUL R8, R7.reuse, R8 ;  /* 0x0000000807087220 */ /* 0x040fe40000400000 */
[----:B------:R-:W-:Y:S02]  /*0820*/  FFMA R3, R4, 1.1920928955078125e-07, R3 ;  /* 0x3400000004037823 */ /* 0x000fe40000000003 */
[----:B------:R-:W-:-:S04]  /*0830*/  FFMA R8, R7, R8, R7 ;  /* 0x0000000807087223 */ /* 0x000fc80000000007 */
[----:B------:R-:W-:Y:S01]  /*0840*/  FFMA R3, R3, 0.69314718246459960938, R8 ;  /* 0x3f31721803037823 */ /* 0x000fe20000000008 */
[C---:B------:R-:W-:Y:S01]  /*0850*/  @P0 FFMA R3, R2.reuse, R5, +INF ;  /* 0x7f80000002030423 */ /* 0x040fe20000000005 */
[----:B------:R-:W-:Y:S01]  /*0860*/  FSETP.NEU.AND P0, PT, R2, RZ, PT ;  /* 0x000000ff0200720b */ /* 0x000fe20003f0d000 */
[----:B------:R-:W-:Y:S02]  /*0870*/  IMAD.MOV.U32 R2, RZ, RZ, 0x3f000000 ;  /* 0x3f000000ff027424 */ /* 0x000fe400078e00ff */
[----:B------:R-:W-:-:S05]  /*0880*/  FMUL R3, R3, 0.43429449200630187988 ;  /* 0x3ede5bd903037820 */ /* 0x000fca0000400000 */
[----:B------:R-:W-:-:S05]  /*0890*/  FSEL R3, R3, -INF , P0 ;  /* 0xff80000003037808 */ /* 0x000fca0000000000 */
[----:B0-----:R-:W-:-:S04]  /*08a0*/  FADD R3, R3, UR4 ;  /* 0x0000000403037e21 */ /* 0x001fc80008000000 */
[----:B-1----:R-:W-:-:S04]  /*08b0*/  FADD R3, R3, UR11 ;  /* 0x0000000b03037e21 */ /* 0x002fc80008000000 */
[C---:B------:R-:W-:Y:S01]  /*08c0*/  FFMA R2, |R3|.reuse, -R2, 0.5 ;  /* 0x3f00000003027423 */ /* 0x040fe20000000a02 */
[C---:B------:R-:W-:Y:S02]  /*08d0*/  FSETP.NEU.AND P1, PT, |R3|.reuse, 1, PT ;  /* 0x3f8000000300780b */ /* 0x040fe40003f2d200 */
[----:B------:R-:W-:Y:S01]  /*08e0*/  FSETP.GT.AND P0, PT, |R3|, 0.56000000238418579102, PT ;  /* 0x3f0f5c290300780b */ /* 0x000fe20003f04200 */
[----:B------:R-:W0:Y:S02]  /*08f0*/  MUFU.RSQ R5, R2 ;  /* 0x0000000200057308 */ /* 0x000e240000001400 */
[----:B0-----:R-:W-:Y:S01]  /*0900*/  FMUL R4, R2, R5 ;  /* 0x0000000502047220 */ /* 0x001fe20000400000 */
[----:B------:R-:W-:-:S04]  /*0910*/  FMUL R5, R5, -0.5 ;  /* 0xbf00000005057820 */ /* 0x000fc80000400000 */
[----:B------:R-:W-:-:S04]  /*0920*/  FFMA R5, R4, R5, 0.5 ;  /* 0x3f00000004057423 */ /* 0x000fc80000000005 */
[----:B------:R-:W-:-:S05]  /*0930*/  FFMA R5, R4, R5, R4 ;  /* 0x0000000504057223 */ /* 0x000fca0000000004 */
[----:B------:R-:W-:Y:S01]  /*0940*/  FSEL R4, R5, RZ, P1 ;  /* 0x000000ff05047208 */ /* 0x000fe20000800000 */
[----:B------:R-:W-:Y:S01]  /*0950*/  HFMA2 R5, -RZ, RZ, 1.265625, -5052 ;  /* 0x3d10ecefff057431 */ /* 0x000fe200000001ff */
[----:B------:R-:W-:Y:S02]  /*0960*/  FSETP.GT.AND P1, PT, R3, 0.56000000238418579102, PT ;  /* 0x3f0f5c290300780b */ /* 0x000fe40003f24000 */
[----:B------:R-:W-:-:S04]  /*0970*/  FSEL R4, R4, |R3|, P0 ;  /* 0x4000000304047208 */ /* 0x000fc80000000000 */
[----:B------:R-:W-:Y:S01]  /*0980*/  LOP3.LUT R4, R4, 0x80000000, R3, 0xb8, !PT ;  /* 0x8000000004047812 */ /* 0x000fe200078eb803 */
[----:B------:R-:W-:-:S04]  /*0990*/  IMAD.MOV.U32 R3, RZ, RZ, 0x3fd774eb ;  /* 0x3fd774ebff037424 */ /* 0x000fc800078e00ff */
[----:B------:R-:W-:-:S04]  /*09a0*/  FMUL R2, R4, R4 ;  /* 0x0000000404027220 */ /* 0x000fc80000400000 */
[----:B------:R-:W-:-:S04]  /*09b0*/  FFMA R5, R2, R5, 0.016980519518256187439 ;  /* 0x3c8b1abb02057423 */ /* 0x000fc80000000005 */
[----:B------:R-:W-:-:S04]  /*09c0*/  FFMA R5, R2, R5, 0.030762933194637298584 ;  /* 0x3cfc028c02057423 */ /* 0x000fc80000000005 */
[----:B------:R-:W-:-:S04]  /*09d0*/  FFMA R5, R2, R5, 0.044709417968988418579 ;  /* 0x3d37213902057423 */ /* 0x000fc80000000005 */
[----:B------:R-:W-:-:S04]  /*09e0*/  FFMA R5, R2, R5, 0.074989043176174163818 ;  /* 0x3d9993db02057423 */ /* 0x000fc80000000005 */
[----:B------:R-:W-:-:S04]  /*09f0*/  FFMA R5, R2, R5, 0.16666707396507263184 ;  /* 0x3e2aaac602057423 */ /* 0x000fc80000000005 */
[----:B------:R-:W-:-:S04]  /*0a00*/  FMUL R5, R2, R5 ;  /* 0x0000000502057220 */ /* 0x000fc80000400000 */
[----:B------:R-:W-:Y:S01]  /*0a10*/  FFMA R4, R4, R5, R4 ;  /* 0x0000000504047223 */ /* 0x000fe20000000004 */
[----:B------:R-:W-:-:S04]  /*0a20*/  MOV R5, UR10 ;  /* 0x0000000a00057c02 */ /* 0x000fc80008000f00 */
[----:B------:R-:W-:-:S05]  /*0a30*/  FSEL R2, R4, -R4, P0 ;  /* 0x8000000404027208 */ /* 0x000fca0000000000 */
[----:B------:R-:W-:-:S04]  /*0a40*/  @!P1 FFMA R4, R3, 0.93318945169448852539, R2 ;  /* 0x3f6ee58103049823 */ /* 0x000fc80000000002 */
[----:B------:R-:W-:-:S04]  /*0a50*/  @P0 FADD R4, R4, R4 ;  /* 0x0000000404040221 */ /* 0x000fc80000000000 */
[----:B------:R-:W0:Y:S08]  /*0a60*/  MUFU.RCP R3, R4 ;  /* 0x0000000400037308 */ /* 0x000e300000001000 */
[----:B------:R-:W1:Y:S01]  /*0a70*/  FCHK P0, R5, R4 ;  /* 0x0000000405007302 */ /* 0x000e620000000000 */
[----:B0-----:R-:W-:-:S04]  /*0a80*/  FFMA R2, -R4, R3, 1 ;  /* 0x3f80000004027423 */ /* 0x001fc80000000103 */
[----:B------:R-:W-:-:S04]  /*0a90*/  FFMA R2, R3, R2, R3 ;  /* 0x0000000203027223 */ /* 0x000fc80000000003 */
[----:B------:R-:W-:-:S04]  /*0aa0*/  FFMA R3, R2, UR10, RZ ;  /* 0x0000000a02037c23 */ /* 0x000fc800080000ff */
[----:B------:R-:W-:-:S04]  /*0ab0*/  FFMA R8, -R4, R3, UR10 ;  /* 0x0000000a04087e23 */ /* 0x000fc80008000103 */
[----:B------:R-:W-:Y:S01]  /*0ac0*/  FFMA R3, R2, R8, R3 ;  /* 0x0000000802037223 */ /* 0x000fe20000000003 */
[----:B-1----:R-:W-:Y:S06]  /*0ad0*/  @!P0 BRA `(.L_x_5) ;  /* 0x0000000000108947 */ /* 0x002fec0003800000 */
[----:B------:R-:W0:Y:S01]  /*0ae0*/  LDCU UR4, c[0x0][0x390] ;  /* 0x00007200ff0477ac */ /* 0x000e220008000800 */
[----:B------:R-:W-:Y:S01]  /*0af0*/  MOV R8, 0xb20 ;  /* 0x00000b2000087802 */ /* 0x000fe20000000f00 */
[----:B0-----:R-:W-:-:S07]  /*0b00*/  IMAD.U32 R3, RZ, RZ, UR4 ;  /* 0x00000004ff037e24 */ /* 0x001fce000f8e00ff */
[----:B------:R-:W-:Y:S05]  /*0b10*/  CALL.REL.NOINC `($__internal_0_$__cuda_sm3x_div_rn_noftz_f32_slowpath) ;  /* 0x0000001800b07944 */ /* 0x000fea0003c00000 */
.L_x_5:
[----:B------:R-:W-:Y:S05]  /*0b20*/  BSYNC.RECONVERGENT B0 ;  /* 0x0000000000007941 */ /* 0x000fea0003800200 */
.L_x_4:
[----:B------:R-:W-:Y:S01]  /*0b30*/  FSETP.GEU.AND P0, PT, R0, R3, PT ;  /* 0x000000030000720b */ /* 0x000fe20003f0e000 */
[----:B------:R-:W-:-:S12]  /*0b40*/  BSSY.RECONVERGENT B0, `(.L_x_6) ;  /* 0x000019d000007945 */ /* 0x000fd80003800200 */
[----:B------:R-:W-:Y:S05]  /*0b50*/  @P0 BRA `(.L_x_7) ;  /* 0x00000018006c0947 */ /* 0x000fea0003800000 */
[----:B------:R-:W0:Y:S01]  /*0b60*/  LDC R8, c[0x0][0x3a0] ;  /* 0x0000e800ff087b82 */ /* 0x000e220000000800 */
[----:B------:R-:W-:Y:S01]  /*0b70*/  MOV R3, 0x7f800000 ;  /* 0x7f80000000037802 */ /* 0x000fe20000000f00 */
[----:B------:R-:W-:-:S04]  /*0b80*/  IMAD.MOV.U32 R2, RZ, RZ, 0x54b ;  /* 0x0000054bff027424 */ /* 0x000fc800078e00ff */
[----:B------:R-:W-:-:S04]  /*0b90*/  FFMA R2, R3, -R2, 1 ;  /* 0x3f80000003027423 */ /* 0x000fc80000000802 */
[----:B------:R-:W-:Y:S01]  /*0ba0*/  FFMA R2, R2, R3, +INF ;  /* 0x7f80000002027423 */ /* 0x000fe20000000003 */
[----:B0-----:R-:W0:Y:S03]  /*0bb0*/  FCHK P0, R8, 1.8987594191601271311e-42 ;  /* 0x0000054b08007902 */ /* 0x001e260000000000 */
[----:B------:R-:W-:-:S04]  /*0bc0*/  FFMA R7, R2, R8, RZ ;  /* 0x0000000802077223 */ /* 0x000fc800000000ff */
[----:B------:R-:W-:-:S04]  /*0bd0*/  FFMA R4, R7, -1.8987594191601271311e-42, R8 ;  /* 0x8000054b07047823 */ /* 0x000fc80000000008 */
[----:B------:R-:W-:Y:S01]  /*0be0*/  FFMA R7, R2, R4, R7 ;  /* 0x0000000402077223 */ /* 0x000fe20000000007 */
[----:B0-----:R-:W-:Y:S06]  /*0bf0*/  @!P0 BRA `(.L_x_8) ;  /* 0x0000000000188947 */ /* 0x001fec0003800000 */
[----:B------:R-:W0:Y:S01]  /*0c00*/  LDCU UR4, c[0x0][0x3a0] ;  /* 0x00007400ff0477ac */ /* 0x000e220008000800 */
[----:B------:R-:W-:Y:S01]  /*0c10*/  HFMA2 R4, -RZ, RZ, 0, 8.0764293670654296875e-05 ;  /* 0x0000054bff047431 */ /* 0x000fe200000001ff */
[----:B------:R-:W-:Y:S01]  /*0c20*/  MOV R8, 0xc50 ;  /* 0x00000c5000087802 */ /* 0x000fe20000000f00 */
[----:B0-----:R-:W-:-:S07]  /*0c30*/  IMAD.U32 R3, RZ, RZ, UR4 ;  /* 0x00000004ff037e24 */ /* 0x001fce000f8e00ff */
[----:B------:R-:W-:Y:S05]  /*0c40*/  CALL.REL.NOINC `($__internal_0_$__cuda_sm3x_div_rn_noftz_f32_slowpath) ;  /* 0x0000001800647944 */ /* 0x000fea0003c00000 */
[----:B------:R-:W-:-:S07]  /*0c50*/  MOV R7, R3 ;  /* 0x0000000300077202 */ /* 0x000fce0000000f00 */
.L_x_8:
[----:B------:R-:W0:Y:S01]  /*0c60*/  LDC R5, c[0x0][0x3a8] ;  /* 0x0000ea00ff057b82 */ /* 0x000e220000000800 */
[----:B------:R-:W1:Y:S02]  /*0c70*/  LDCU UR4, c[0x0][0x3a4] ;  /* 0x00007480ff0477ac */ /* 0x000e640008000800 */
[----:B-1----:R-:W-:Y:S01]  /*0c80*/  IMAD.U32 R8, RZ, RZ, UR4 ;  /* 0x00000004ff087e24 */ /* 0x002fe2000f8e00ff */
[----:B0-----:R-:W0:Y:S08]  /*0c90*/  MUFU.RCP R2, R5 ;  /* 0x0000000500027308 */ /* 0x001e300000001000 */
[----:B------:R-:W1:Y:S01]  /*0ca0*/  FCHK P0, R8, R5 ;  /* 0x0000000508007302 */ /* 0x000e620000000000 */
[----:B0-----:R-:W-:-:S04]  /*0cb0*/  FFMA R3, R2, -R5, 1 ;  /* 0x3f80000002037423 */ /* 0x001fc80000000805 */
[----:B------:R-:W-:-:S04]  /*0cc0*/  FFMA R2, R2, R3, R2 ;  /* 0x0000000302027223 */ /* 0x000fc80000000002 */
[----:B------:R-:W-:-:S04]  /*0cd0*/  FFMA R3, R2, UR4, RZ ;  /* 0x0000000402037c23 */ /* 0x000fc800080000ff */
[----:B------:R-:W-:-:S04]  /*0ce0*/  FFMA R4, R3, -R5, UR4 ;  /* 0x0000000403047e23 */ /* 0x000fc80008000805 */
[----:B------:R-:W-:Y:S01]  /*0cf0*/  FFMA R4, R2, R4, R3 ;  /* 0x0000000402047223 */ /* 0x000fe20000000003 */
[----:B-1----:R-:W-:Y:S06]  /*0d00*/  @!P0 BRA `(.L_x_9) ;  /* 0x00000000001c8947 */ /* 0x002fec0003800000 */
[----:B------:R-:W0:Y:S01]  /*0d10*/  LDCU UR4, c[0x0][0x3a4] ;  /* 0x00007480ff0477ac */ /* 0x000e220008000800 */
[----:B------:R-:W-:Y:S01]  /*0d20*/  MOV R8, 0xd70 ;  /* 0x00000d7000087802 */ /* 0x000fe20000000f00 */
[----:B------:R-:W1:Y:S01]  /*0d30*/  LDCU UR5, c[0x0][0x3a8] ;  /* 0x00007500ff0577ac */ /* 0x000e620008000800 */
[----:B0-----:R-:W-:Y:S01]  /*0d40*/  MOV R3, UR4 ;  /* 0x0000000400037c02 */ /* 0x001fe20008000f00 */
[----:B-1----:R-:W-:-:S07]  /*0d50*/  IMAD.U32 R4, RZ, RZ, UR5 ;  /* 0x00000005ff047e24 */ /* 0x002fce000f8e00ff */
[----:B------:R-:W-:Y:S05]  /*0d60*/  CALL.REL.NOINC `($__internal_0_$__cuda_sm3x_div_rn_noftz_f32_slowpath) ;  /* 0x00000018001c7944 */ /* 0x000fea0003c00000 */
[----:B------:R-:W-:-:S07]  /*0d70*/  MOV R4, R3 ;  /* 0x0000000300047202 */ /* 0x000fce0000000f00 */
.L_x_9:
[----:B------:R-:W0:Y:S01]  /*0d80*/  LDC R5, c[0x0][0x3b8] ;  /* 0x0000ee00ff057b82 */ /* 0x000e220000000800 */
[----:B------:R-:W1:Y:S01]  /*0d90*/  LDCU UR4, c[0x0][0x3b4] ;  /* 0x00007680ff0477ac */ /* 0x000e620008000800 */
[----:B------:R-:W-:Y:S01]  /*0da0*/  FADD R7, R4, R7 ;  /* 0x0000000704077221 */ /* 0x000fe20000000000 */
        /* <DEDUP_REMOVED lines=16> */
.L_x_10:
[C---:B------:R-:W-:Y:S01]  /*0eb0*/  FMUL R2, R9.reuse, 0.63661974668502807617 ;  /* 0x3f22f98309027820 */ /* 0x040fe20000400000 */
[----:B------:R-:W0:Y:S01]  /*0ec0*/  LDC R12, c[0x0][0x3b0] ;  /* 0x0000ec00ff0c7b82 */ /* 0x000e220000000800 */
[----:B------:R-:W0:Y:S01]  /*0ed0*/  LDCU UR4, c[0x0][0x3ac] ;  /* 0x00007580ff0477ac */ /* 0x000e220008000800 */
[----:B------:R-:W-:Y:S01]  /*0ee0*/  FSETP.GE.AND P0, PT, |R9|, 105615, PT ;  /* 0x47ce47800900780b */ /* 0x000fe20003f06200 */
[----:B------:R-:W-:Y:S02]  /*0ef0*/  BSSY.RECONVERGENT B1, `(.L_x_11) ;  /* 0x000003f000017945 */ /* 0x000fe40003800200 */
[----:B------:R-:W1:Y:S02]  /*0f00*/  F2I.NTZ R2, R2 ;  /* 0x0000000200027305 */ /* 0x000e640000203100 */
[----:B-1----:R-:W-:Y:S01]  /*0f10*/  I2FP.F32.S32 R4, R2 ;  /* 0x0000000200047245 */ /* 0x002fe20000201400 */
[----:B0-----:R-:W-:-:S04]  /*0f20*/  FMUL R12, R12, UR4 ;  /* 0x000000040c0c7c20 */ /* 0x001fc80008400000 */
[----:B------:R-:W-:-:S04]  /*0f30*/  FFMA R3, R4, -1.5707962512969970703, R9 ;  /* 0xbfc90fda04037823 */ /* 0x000fc80000000009 */
[----:B------:R-:W-:-:S04]  /*0f40*/  FFMA R3, R4, -7.5497894158615963534e-08, R3 ;  /* 0xb3a2216804037823 */ /* 0x000fc80000000003 */
[----:B------:R-:W-:Y:S01]  /*0f50*/  FFMA R3, R4, -5.3903029534742383927e-15, R3 ;  /* 0xa7c234c504037823 */ /* 0x000fe20000000003 */
[----:B------:R-:W-:Y:S06]  /*0f60*/  @!P0 BRA `(.L_x_12) ;  /* 0x0000000000dc8947 */ /* 0x000fec0003800000 */
        /* <DEDUP_REMOVED lines=11> */
.L_x_13:
        /* <DEDUP_REMOVED lines=37> */
[----:B------:R-:W1:Y:S01]  /*1270*/  I2F.F64.S64 R10, R10 ;  /* 0x0000000a000a7312 */ /* 0x000e620000301c00 */
[----:B------:R-:W-:-:S04]  /*1280*/  LEA.HI R2, R4, R3, RZ, 0x1 ;  /* 0x0000000304027211 */ /* 0x000fc800078f08ff */
[----:B------:R-:W-:-:S05]  /*1290*/  IADD3 R3, PT, PT, -R2, RZ, RZ ;  /* 0x000000ff02037210 */ /* 0x000fca0007ffe1ff */
[----:B------:R-:W-:Y:S01]  /*12a0*/  @!P0 IMAD.MOV.U32 R2, RZ, RZ, R3 ;  /* 0x000000ffff028224 */ /* 0x000fe200078e0003 */
[----:B-1----:R-:W-:-:S10]  /*12b0*/  DMUL R14, R10, UR4 ;  /* 0x000000040a0e7c28 */ /* 0x002fd40008000000 */
[----:B------:R-:W1:Y:S02]  /*12c0*/  F2F.F32.F64 R14, R14 ;  /* 0x0000000e000e7310 */ /* 0x000e640000301000 */
[----:B01----:R-:W-:-:S07]  /*12d0*/  FSEL R3, -R14, R14, !P1 ;  /* 0x0000000e0e037208 */ /* 0x003fce0004800100 */
.L_x_12:
[----:B------:R-:W-:Y:S05]  /*12e0*/  BSYNC.RECONVERGENT B1 ;  /* 0x0000000000017941 */ /* 0x000fea0003800200 */
.L_x_11:
[----:B------:R-:W0:Y:S01]  /*12f0*/  LDC R11, c[0x0][0x3cc] ;  /* 0x0000f300ff0b7b82 */ /* 0x000e220000000800 */
[----:B------:R-:W-:Y:S01]  /*1300*/  MOV R4, 0x37cbac00 ;  /* 0x37cbac0000047802 */ /* 0x000fe20000000f00 */
[----:B------:R-:W-:Y:S01]  /*1310*/  FMUL R5, R3, R3 ;  /* 0x0000000303057220 */ /* 0x000fe20000400000 */
[C---:B------:R-:W-:Y:S01]  /*1320*/  LOP3.LUT R8, R2.reuse, 0x1, RZ, 0xc0, !PT ;  /* 0x0000000102087812 */ /* 0x040fe200078ec0ff */
[----:B------:R-:W-:Y:S01]  /*1330*/  IMAD.MOV.U32 R10, RZ, RZ, 0x3e2aaaa8 ;  /* 0x3e2aaaa8ff0a7424 */ /* 0x000fe200078e00ff */
[----:B------:R-:W-:Y:S01]  /*1340*/  IADD3 R2, PT, PT, R2, 0x1, RZ ;  /* 0x0000000102027810 */ /* 0x000fe20007ffe0ff */
[----:B------:R-:W-:Y:S01]  /*1350*/  FFMA R4, R5, R4, -0.0013887860113754868507 ;  /* 0xbab607ed05047423 */ /* 0x000fe20000000004 */
[----:B------:R-:W-:Y:S01]  /*1360*/  ISETP.NE.U32.AND P0, PT, R8, 0x1, PT ;  /* 0x000000010800780c */ /* 0x000fe20003f05070 */
[----:B------:R-:W-:Y:S01]  /*1370*/  IMAD.MOV.U32 R8, RZ, RZ, 0x3c0885e4 ;  /* 0x3c0885e4ff087424 */ /* 0x000fe200078e00ff */
[----:B------:R-:W1:Y:S01]  /*1380*/  LDCU UR4, c[0x0][0x3bc] ;  /* 0x00007780ff0477ac */ /* 0x000e620008000800 */
[----:B------:R-:W-:-:S02]  /*1390*/  LOP3.LUT P1, RZ, R2, 0x2, RZ, 0xc0, !PT ;  /* 0x0000000202ff7812 */ /* 0x000fc4000782c0ff */
[----:B------:R-:W-:Y:S01]  /*13a0*/  FSEL R4, R4, -0.00019574658654164522886, P0 ;  /* 0xb94d415304047808 */ /* 0x000fe20000000000 */
[----:B------:R-:W-:Y:S01]  /*13b0*/  UMOV UR7, 0x40facfc ;  /* 0x040facfc00077882 */ /* 0x000fe20000000000 */
[----:B------:R-:W-:Y:S01]  /*13c0*/  FSEL R8, R8, 0.041666727513074874878, !P0 ;  /* 0x3d2aaabb08087808 */ /* 0x000fe20004000000 */
[----:B------:R-:W2:Y:S01]  /*13d0*/  LDCU UR5, c[0x0][0x3c0] ;  /* 0x00007800ff0577ac */ /* 0x000ea20008000800 */
[----:B------:R-:W-:-:S03]  /*13e0*/  FSEL R2, R3, 1, !P0 ;  /* 0x3f80000003027808 */ /* 0x000fc60004000000 */
[C---:B------:R-:W-:Y:S01]  /*13f0*/  FFMA R4, R5.reuse, R4, R8 ;  /* 0x0000000405047223 */ /* 0x040fe20000000008 */
[----:B------:R-:W-:Y:S01]  /*1400*/  FSEL R8, -R10, -0.4999999701976776123, !P0 ;  /* 0xbeffffff0a087808 */ /* 0x000fe20004000100 */
[----:B0-----:R-:W0:Y:S04]  /*1410*/  MUFU.RCP R9, R11 ;  /* 0x0000000b00097308 */ /* 0x001e280000001000 */
[C---:B------:R-:W-:Y:S01]  /*1420*/  FFMA R4, R5.reuse, R4, R8 ;  /* 0x0000000405047223 */ /* 0x040fe20000000008 */
[----:B------:R-:W-:-:S04]  /*1430*/  FFMA R5, R5, R2, RZ ;  /* 0x0000000205057223 */ /* 0x000fc800000000ff */
[----:B------:R-:W-:Y:S01]  /*1440*/  FFMA R5, R5, R4, R2 ;  /* 0x0000000405057223 */ /* 0x000fe20000000002 */
[----:B-1----:R-:W-:-:S03]  /*1450*/  FMUL R2, R7, UR4 ;  /* 0x0000000407027c20 */ /* 0x002fc60008400000 */
[----:B------:R-:W-:Y:S01]  /*1460*/  @P1 FADD R5, RZ, -R5 ;  /* 0x80000005ff051221 */ /* 0x000fe20000000000 */
[----:B--2---:R-:W-:Y:S01]  /*1470*/  FMUL R2, R2, UR5 ;  /* 0x0000000502027c20 */ /* 0x004fe20008400000 */
[----:B0-----:R-:W-:-:S04]  /*1480*/  FFMA R10, R9, -R11, 1 ;  /* 0x3f800000090a7423 */ /* 0x001fc8000000080b */
[----:B------:R-:W-:Y:S01]  /*1490*/  FFMA R3, R9, R10, R9 ;  /* 0x0000000a09037223 */ /* 0x000fe20000000009 */
[----:B------:R-:W-:Y:S01]  /*14a0*/  MOV R10, UR7 ;  /* 0x00000007000a7c02 */ /* 0x000fe20008000f00 */
[----:B------:R-:W-:Y:S02]  /*14b0*/  FMUL R9, R5, R12 ;  /* 0x0000000c05097220 */ /* 0x000fe40000400000 */
[----:B------:R-:W-:Y:S01]  /*14c0*/  FFMA R4, R3, -1.6888999746287236419e-36, RZ ;  /* 0x840facfc03047823 */ /* 0x000fe200000000ff */
[----:B------:R-:W0:Y:S01]  /*14d0*/  FCHK P0, -R10, R11 ;  /* 0x0000000b0a007302 */ /* 0x000e220000000100 */
[----:B------:R-:W-:Y:S02]  /*14e0*/  FMUL R9, R9, 1.263971214820984998e-42 ;  /* 0x0000038609097820 */ /* 0x000fe40000400000 */
[----:B------:R-:W-:-:S04]  /*14f0*/  FFMA R8, R4, -R11, -1.6888999746287236419e-36 ;  /* 0x840facfc04087423 */ /* 0x000fc8000000080b */
[----:B------:R-:W-:Y:S01]  /*1500*/  FFMA R3, R3, R8, R4 ;  /* 0x0000000803037223 */ /* 0x000fe20000000004 */
[----:B0-----:R-:W-:Y:S06]  /*1510*/  @!P0 BRA `(.L_x_14) ;  /* 0x0000000000148947 */ /* 0x001fec0003800000 */
[----:B------:R-:W0:Y:S01]  /*1520*/  LDCU UR4, c[0x0][0x3cc] ;  /* 0x00007980ff0477ac */ /* 0x000e220008000800 */
[----:B------:R-:W-:Y:S01]  /*1530*/  IMAD.MOV.U32 R3, RZ, RZ, -0x7bf05304 ;  /* 0x840facfcff037424 */ /* 0x000fe200078e00ff */
[----:B------:R-:W-:Y:S02]  /*1540*/  MOV R8, 0x1570 ;  /* 0x0000157000087802 */ /* 0x000fe40000000f00 */
[----:B0-----:R-:W-:-:S07]  /*1550*/  MOV R4, UR4 ;  /* 0x0000000400047c02 */ /* 0x001fce0008000f00 */
[----:B------:R-:W-:Y:S05]  /*1560*/  CALL.REL.NOINC `($__internal_0_$__cuda_sm3x_div_rn_noftz_f32_slowpath) ;  /* 0x00000010001c7944 */ /* 0x000fea0003c00000 */
.L_x_14:
[C---:B------:R-:W-:Y:S01]  /*1570*/  FMUL R4, |R3|.reuse, 16777216 ;  /* 0x4b80000003047820 */ /* 0x040fe20000400200 */
[----:B------:R-:W-:Y:S01]  /*1580*/  FSETP.GEU.AND P0, PT, |R3|, 1.175494350822287508e-38, PT ;  /* 0x008000000300780b */ /* 0x000fe20003f0e200 */
[----:B------:R-:W-:Y:S01]  /*1590*/  IMAD.MOV.U32 R14, RZ, RZ, 0x3a2c32e4 ;  /* 0x3a2c32e4ff0e7424 */ /* 0x000fe200078e00ff */
[----:B------:R-:W0:Y:S01]  /*15a0*/  LDCU UR4, c[0x0][0x3d8] ;  /* 0x00007b00ff0477ac */ /* 0x000e220008000800 */
[----:B------:R-:W-:Y:S01]  /*15b0*/  BSSY.RECONVERGENT B1, `(.L_x_15) ;  /* 0x000005c000017945 */ /* 0x000fe20003800200 */
[----:B------:R-:W-:Y:S02]  /*15c0*/  FSEL R4, R4, |R3|, !P0 ;  /* 0x4000000304047208 */ /* 0x000fe40004000000 */
[----:B------:R-:W-:-:S03]  /*15d0*/  FSEL R8, RZ, -24, P0 ;  /* 0xc1c00000ff087808 */ /* 0x000fc60000000000 */
[----:B------:R-:W-:-:S05]  /*15e0*/  VIADD R5, R4, 0xc0cafb0d ;  /* 0xc0cafb0d04057836 */ /* 0x000fca0000000000 */
[----:B------:R-:W-:-:S04]  /*15f0*/  LOP3.LUT R5, R5, 0xff800000, RZ, 0xc0, !PT ;  /* 0xff80000005057812 */ /* 0x000fc800078ec0ff */
[-C--:B------:R-:W-:Y:S02]  /*1600*/  IADD3 R4, PT, PT, R4, -R5.reuse, RZ ;  /* 0x8000000504047210 */ /* 0x080fe40007ffe0ff */
[----:B------:R-:W-:-:S03]  /*1610*/  I2FP.F32.S32 R11, R5 ;  /* 0x00000005000b7245 */ /* 0x000fc60000201400 */
[C---:B------:R-:W-:Y:S01]  /*1620*/  FADD R13, R4.reuse, 1 ;  /* 0x3f800000040d7421 */ /* 0x040fe20000000000 */
[----:B------:R-:W-:Y:S02]  /*1630*/  FADD R12, R4, -1 ;  /* 0xbf800000040c7421 */ /* 0x000fe40000000000 */
[----:B------:R-:W1:Y:S02]  /*1640*/  LDC.64 R4, c[0x0][0x3d0] ;  /* 0x0000f400ff047b82 */ /* 0x000e640000000a00 */
[----:B------:R-:W-:Y:S01]  /*1650*/  FADD R10, R12, R12 ;  /* 0x0000000c0c0a7221 */ /* 0x000fe20000000000 */
[----:B------:R-:W2:Y:S03]  /*1660*/  MUFU.RCP R13, R13 ;  /* 0x0000000d000d7308 */ /* 0x000ea60000001000 */
[----:B--2---:R-:W-:Y:S01]  /*1670*/  FMUL R7, R13, R10 ;  /* 0x0000000a0d077220 */ /* 0x004fe20000400000 */
[----:B------:R-:W-:-:S03]  /*1680*/  FFMA R10, R11, 1.1920928955078125e-07, R8 ;  /* 0x340000000b0a7823 */ /* 0x000fc60000000008 */
[----:B------:R-:W-:Y:S01]  /*1690*/  FADD R8, R12, -R7 ;  /* 0x800000070c087221 */ /* 0x000fe20000000000 */
[CC--:B------:R-:W-:Y:S01]  /*16a0*/  FMUL R11, R7.reuse, R7.reuse ;  /* 0x00000007070b7220 */ /* 0x0c0fe20000400000 */
[----:B-1----:R-:W-:Y:S02]  /*16b0*/  FADD R4, R4, -1.6499000222837542178e-37 ;  /* 0x826092a004047421 */ /* 0x002fe40000000000 */
[----:B------:R-:W-:Y:S01]  /*16c0*/  FADD R15, R8, R8 ;  /* 0x00000008080f7221 */ /* 0x000fe20000000000 */
[----:B------:R-:W-:Y:S01]  /*16d0*/  FFMA R8, R7, 1.4426950216293334961, R10 ;  /* 0x3fb8aa3b07087823 */ /* 0x000fe2000000000a */
[----:B------:R-:W-:Y:S01]  /*16e0*/  FFMA R14, R11, R14, 0.0032181653659790754318 ;  /* 0x3b52e7db0b0e7423 */ /* 0x000fe2000000000e */
[----:B0-----:R-:W-:Y:S01]  /*16f0*/  FFMA R4, -R5, UR4, R4 ;  /* 0x0000000405047c23 */ /* 0x001fe20008000104 */
[----:B------:R-:W-:Y:S01]  /*1700*/  FFMA R12, R12, -R7, R15 ;  /* 0x800000070c0c7223 */ /* 0x000fe2000000000f */
[----:B------:R-:W-:Y:S01]  /*1710*/  FADD R10, R10, -R8 ;  /* 0x800000080a0a7221 */ /* 0x000fe20000000000 */
[----:B------:R-:W-:Y:S01]  /*1720*/  FFMA R14, R11, R14, 0.018033718690276145935 ;  /* 0x3c93bb730b0e7423 */ /* 0x000fe2000000000e */
[----:B------:R-:W-:Y:S01]  /*1730*/  FADD R4, R4, -151.2100067138671875 ;  /* 0xc31735c304047421 */ /* 0x000fe20000000000 */
[----:B------:R-:W-:Y:S01]  /*1740*/  FMUL R12, R13, R12 ;  /* 0x0000000c0d0c7220 */ /* 0x000fe20000400000 */
[----:B------:R-:W-:Y:S01]  /*1750*/  FFMA R13, R7, 1.4426950216293334961, R10 ;  /* 0x3fb8aa3b070d7823 */ /* 0x000fe2000000000a */
[----:B------:R-:W-:-:S03]  /*1760*/  FFMA R14, R11, R14, 0.12022458761930465698 ;  /* 0x3df6384f0b0e7423 */ /* 0x000fc6000000000e */
[----:B------:R-:W-:Y:S01]  /*1770*/  FFMA R10, R12, 1.4426950216293334961, R13 ;  /* 0x3fb8aa3b0c0a7823 */ /* 0x000fe2000000000d */
[----:B------:R-:W-:-:S03]  /*1780*/  FMUL R14, R11, R14 ;  /* 0x0000000e0b0e7220 */ /* 0x000fc60000400000 */
[----:B------:R-:W-:Y:S01]  /*1790*/  FFMA R11, R7, 1.9251366722983220825e-08, R10 ;  /* 0x32a55e34070b7823 */ /* 0x000fe2000000000a */
[----:B------:R-:W-:-:S04]  /*17a0*/  FMUL R10, R14, 3 ;  /* 0x404000000e0a7820 */ /* 0x000fc80000400000 */
[----:B------:R-:W-:-:S04]  /*17b0*/  FFMA R10, R12, R10, R11 ;  /* 0x0000000a0c0a7223 */ /* 0x000fc8000000000b */
[----:B------:R-:W-:Y:S01]  /*17c0*/  FFMA R7, R7, R14, R10 ;  /* 0x0000000e07077223 */ /* 0x000fe2000000000a */
[----:B------:R-:W-:-:S03]  /*17d0*/  FADD R10, -R4, -1.2751816025355835345e-43 ;  /* 0x8000005b040a7421 */ /* 0x000fc60000000100 */
[----:B------:R-:W-:-:S04]  /*17e0*/  FADD R11, R8, R7 ;  /* 0x00000007080b7221 */ /* 0x000fc80000000000 */
[----:B------:R-:W-:Y:S01]  /*17f0*/  FMUL R5, R10, R11 ;  /* 0x0000000b0a057220 */ /* 0x000fe20000400000 */
[----:B------:R-:W-:-:S03]  /*1800*/  FADD R8, -R8, R11 ;  /* 0x0000000b08087221 */ /* 0x000fc60000000100 */
[----:B------:R-:W0:Y:S01]  /*1810*/  FRND R12, R5 ;  /* 0x00000005000c7307 */ /* 0x000e220000201000 */
[----:B------:R-:W-:Y:S01]  /*1820*/  FADD R7, R7, -R8 ;  /* 0x8000000807077221 */ /* 0x000fe20000000000 */
[C---:B------:R-:W-:Y:S01]  /*1830*/  FFMA R8, R10.reuse, R11, -R5 ;  /* 0x0000000b0a087223 */ /* 0x040fe20000000805 */
[----:B------:R-:W-:Y:S01]  /*1840*/  HFMA2 R11, -RZ, RZ, 0.64013671875, -15.109375 ;  /* 0x391fcb8eff0b7431 */ /* 0x000fe200000001ff */
[C---:B------:R-:W-:Y:S02]  /*1850*/  FSETP.GT.AND P1, PT, |R5|.reuse, 152, PT ;  /* 0x431800000500780b */ /* 0x040fe40003f24200 */
[----:B------:R-:W-:Y:S01]  /*1860*/  FFMA R7, R10, R7, R8 ;  /* 0x000000070a077223 */ /* 0x000fe20000000008 */
[C---:B------:R-:W-:Y:S01]  /*1870*/  FSETP.GEU.AND P2, PT, R5.reuse, RZ, PT ;  /* 0x000000ff0500720b */ /* 0x040fe20003f4e000 */
[----:B------:R1:W2:Y:S01]  /*1880*/  F2I.NTZ R13, R5 ;  /* 0x00000005000d7305 */ /* 0x0002a20000203100 */
[----:B0-----:R-:W-:Y:S01]  /*1890*/  FADD R8, R5, -R12 ;  /* 0x8000000c05087221 */ /* 0x001fe20000000000 */
[----:B------:R-:W-:Y:S01]  /*18a0*/  FSETP.GT.AND P0, PT, R12, RZ, PT ;  /* 0x000000ff0c00720b */ /* 0x000fe20003f04000 */
[----:B-1----:R-:W-:-:S02]  /*18b0*/  IMAD.MOV.U32 R5, RZ, RZ, 0x3f800000 ;  /* 0x3f800000ff057424 */ /* 0x002fc400078e00ff */
[----:B------:R-:W-:Y:S01]  /*18c0*/  FADD R8, R7, R8 ;  /* 0x0000000807087221 */ /* 0x000fe20000000000 */
[----:B------:R-:W-:Y:S02]  /*18d0*/  SEL R12, RZ, 0x83000000, P0 ;  /* 0x83000000ff0c7807 */ /* 0x000fe40000000000 */
[----:B------:R-:W-:Y:S01]  /*18e0*/  FSETP.NEU.AND P0, PT, R10, RZ, PT ;  /* 0x000000ff0a00720b */ /* 0x000fe20003f0d000 */
[C---:B------:R-:W-:Y:S01]  /*18f0*/  FFMA R7, R8.reuse, R11, 0.0013391353422775864601 ;  /* 0x3aaf85ed08077423 */ /* 0x040fe2000000000b */
[----:B--2---:R-:W-:Y:S02]  /*1900*/  LEA R13, R13, -R12, 0x17 ;  /* 0x8000000c0d0d7211 */ /* 0x004fe400078eb8ff */
[----:B------:R-:W-:Y:S01]  /*1910*/  FSETP.EQ.OR P0, PT, R3, 1, !P0 ;  /* 0x3f8000000300780b */ /* 0x000fe20004702400 */
[----:B------:R-:W-:-:S04]  /*1920*/  FFMA R7, R8, R7, 0.0096188392490148544312 ;  /* 0x3c1d985608077423 */ /* 0x000fc80000000007 */
[----:B------:R-:W-:-:S04]  /*1930*/  FFMA R7, R8, R7, 0.055503588169813156128 ;  /* 0x3d6357bb08077423 */ /* 0x000fc80000000007 */
[----:B------:R-:W-:Y:S01]  /*1940*/  FFMA R11, R8, R7, 0.24022644758224487305 ;  /* 0x3e75fdec080b7423 */ /* 0x000fe20000000007 */
[----:B------:R-:W-:-:S03]  /*1950*/  FMUL R7, R10, 0.5 ;  /* 0x3f0000000a077820 */ /* 0x000fc60000400000 */
[----:B------:R-:W-:-:S03]  /*1960*/  FFMA R11, R8, R11, 0.69314718246459960938 ;  /* 0x3f317218080b7423 */ /* 0x000fc6000000000b */
[----:B------:R-:W0:Y:S01]  /*1970*/  FRND.TRUNC R7, R7 ;  /* 0x0000000700077307 */ /* 0x000e22000020d000 */
[----:B------:R-:W-:Y:S01]  /*1980*/  FFMA R11, R8, R11, 1 ;  /* 0x3f800000080b7423 */ /* 0x000fe2000000000b */
[----:B------:R-:W-:-:S04]  /*1990*/  VIADD R8, R12, 0x7f000000 ;  /* 0x7f0000000c087836 */ /* 0x000fc80000000000 */
[----:B------:R-:W-:-:S04]  /*19a0*/  FMUL R8, R11, R8 ;  /* 0x000000080b087220 */ /* 0x000fc80000400000 */
[----:B------:R-:W-:Y:S01]  /*19b0*/  FMUL R8, R8, R13 ;  /* 0x0000000d08087220 */ /* 0x000fe20000400000 */
[----:B------:R-:W-:Y:S01]  /*19c0*/  @P1 FSEL R8, RZ, +INF , !P2 ;  /* 0x7f800000ff081808 */ /* 0x000fe20005000000 */
[----:B0-----:R-:W-:Y:S01]  /*19d0*/  FADD R7, R7, R7 ;  /* 0x0000000707077221 */ /* 0x001fe20000000000 */
[----:B------:R-:W-:Y:S06]  /*19e0*/  @P0 BRA `(.L_x_16) ;  /* 0x0000000000600947 */ /* 0x000fec0003800000 */
[----:B------:R-:W-:-:S04]  /*19f0*/  FSETP.NAN.AND P0, PT, |R10|, |R10|, PT ;  /* 0x4000000a0a00720b */ /* 0x000fc80003f08200 */
[----:B------:R-:W-:-:S13]  /*1a00*/  FSETP.NUM.AND P0, PT, |R3|, |R3|, !P0 ;  /* 0x400000030300720b */ /* 0x000fda0004707200 */
[----:B------:R-:W-:Y:S01]  /*1a10*/  @!P0 FADD R5, R10, R3 ;  /* 0x000000030a058221 */ /* 0x000fe20000000000 */
[----:B------:R-:W-:Y:S06]  /*1a20*/  @!P0 BRA `(.L_x_16) ;  /* 0x0000000000508947 */ /* 0x000fec0003800000 */
[----:B------:R-:W-:Y:S01]  /*1a30*/  FSETP.NEU.AND P0, PT, |R3|, +INF , PT ;  /* 0x7f8000000300780b */ /* 0x000fe20003f0d200 */
[----:B------:R-:W-:-:S03]  /*1a40*/  FADD R7, R10, -R7 ;  /* 0x800000070a077221 */ /* 0x000fc60000000000 */
[----:B------:R-:W-:-:S04]  /*1a50*/  FSETP.NEU.AND P0, PT, R3, RZ, P0 ;  /* 0x000000ff0300720b */ /* 0x000fc8000070d000 */
[----:B------:R-:W-:Y:S02]  /*1a60*/  FSETP.GEU.OR P1, PT, -R4, 1.2751816025355835345e-43, P0 ;  /* 0x0000005b0400780b */ /* 0x000fe4000072e500 */
[----:B------:R-:W-:-:S07]  /*1a70*/  FSETP.NEU.AND P2, PT, |R7|, 1, !P0 ;  /* 0x3f8000000700780b */ /* 0x000fce000474d200 */
[----:B------:R-:W-:-:S05]  /*1a80*/  @!P0 FADD R4, R3, R3 ;  /* 0x0000000303048221 */ /* 0x000fca0000000000 */
[----:B------:R-:W-:-:S04]  /*1a90*/  @!P1 LOP3.LUT R4, R4, 0x7f800000, RZ, 0x3c, !PT ;  /* 0x7f80000004049812 */ /* 0x000fc800078e3cff */
[----:B------:R-:W-:-:S04]  /*1aa0*/  @P2 LOP3.LUT R4, R4, 0x7fffffff, RZ, 0xc0, !PT ;  /* 0x7fffffff04042812 */ /* 0x000fc800078ec0ff */
[----:B------:R-:W-:Y:S01]  /*1ab0*/  @!P0 MOV R5, R4 ;  /* 0x0000000400058202 */ /* 0x000fe20000000f00 */
[----:B------:R-:W-:Y:S06]  /*1ac0*/  @!P0 BRA `(.L_x_16) ;  /* 0x0000000000288947 */ /* 0x000fec0003800000 */
[----:B------:R-:W-:Y:S02]  /*1ad0*/  FSETP.NEU.AND P0, PT, |R10|, +INF , PT ;  /* 0x7f8000000a00780b */ /* 0x000fe40003f0d200 */
[----:B------:R-:W-:-:S13]  /*1ae0*/  FSETP.EQ.AND P1, PT, R3, -1, PT ;  /* 0xbf8000000300780b */ /* 0x000fda0003f22000 */
[----:B------:R-:W-:Y:S05]  /*1af0*/  @!P0 BRA P1, `(.L_x_16) ;  /* 0x00000000001c8947 */ /* 0x000fea0000800000 */
[----:B------:R-:W-:Y:S01]  /*1b00*/  FSETP.GEU.AND P1, PT, R3, RZ, PT ;  /* 0x000000ff0300720b */ /* 0x000fe20003f2e000 */
[----:B------:R-:W-:-:S12]  /*1b10*/  IMAD.MOV.U32 R5, RZ, RZ, R8 ;  /* 0x000000ffff057224 */ /* 0x000fd800078e0008 */
[----:B------:R-:W0:Y:S01]  /*1b20*/  @!P1 FRND.FLOOR R3, R10 ;  /* 0x0000000a00039307 */ /* 0x000e220000205000 */
[----:B------:R-:W-:Y:S02]  /*1b30*/  @!P1 FSETP.NEU.AND P2, PT, |R7|, 1, PT ;  /* 0x3f8000000700980b */ /* 0x000fe40003f4d200 */
[----:B0-----:R-:W-:Y:S02]  /*1b40*/  @!P1 FSETP.NEU.AND P0, PT, R10, R3, PT ;  /* 0x000000030a00920b */ /* 0x001fe40003f0d000 */
[----:B------:R-:W-:-:S04]  /*1b50*/  @!P1 FSEL R3, R8, -R8, P2 ;  /* 0x8000000808039208 */ /* 0x000fc80001000000 */
[----:B------:R-:W-:-:S07]  /*1b60*/  @!P1 FSEL R5, R3, +QNAN , !P0 ;  /* 0x7fffffff03059808 */ /* 0x000fce0004000000 */
.L_x_16:
[----:B------:R-:W-:Y:S05]  /*1b70*/  BSYNC.RECONVERGENT B1 ;  /* 0x0000000000017941 */ /* 0x000fea0003800200 */
.L_x_15:
[----:B------:R-:W0:Y:S01]  /*1b80*/  LDCU UR4, c[0x0][0x3c8] ;  /* 0x00007900ff0477ac */ /* 0x000e220008000800 */
[----:B------:R-:W-:Y:S01]  /*1b90*/  BSSY.RECONVERGENT B1, `(.L_x_17) ;  /* 0x0000010000017945 */ /* 0x000fe20003800200 */
[----:B0-----:R-:W-:Y:S01]  /*1ba0*/  FADD R7, -R5, UR4 ;  /* 0x0000000405077e21 */ /* 0x001fe20008000100 */
[----:B------:R-:W-:Y:S02]  /*1bb0*/  UMOV UR4, 0x2f2 ;  /* 0x000002f200047882 */ /* 0x000fe40000000000 */
[----:B------:R-:W-:Y:S01]  /*1bc0*/  MOV R8, UR4 ;  /* 0x0000000400087c02 */ /* 0x000fe20008000f00 */
[----:B------:R-:W0:Y:S08]  /*1bd0*/  MUFU.RCP R3, R7 ;  /* 0x0000000700037308 */ /* 0x000e300000001000 */
[----:B------:R-:W1:Y:S01]  /*1be0*/  FCHK P0, -R8, R7 ;  /* 0x0000000708007302 */ /* 0x000e620000000100 */
[----:B0-----:R-:W-:-:S04]  /*1bf0*/  FFMA R4, -R7, R3, 1 ;  /* 0x3f80000007047423 */ /* 0x001fc80000000103 */
[----:B------:R-:W-:-:S04]  /*1c00*/  FFMA R3, R3, R4, R3 ;  /* 0x0000000403037223 */ /* 0x000fc80000000003 */
[----:B------:R-:W-:-:S04]  /*1c10*/  FFMA R4, R3, -1.0565790421009120715e-42, RZ ;  /* 0x800002f203047823 */ /* 0x000fc800000000ff */
[----:B------:R-:W-:-:S04]  /*1c20*/  FFMA R5, -R7, R4, -1.0565790421009120715e-42 ;  /* 0x800002f207057423 */ /* 0x000fc80000000104 */
[----:B------:R-:W-:Y:S01]  /*1c30*/  FFMA R3, R3, R5, R4 ;  /* 0x0000000503037223 */ /* 0x000fe20000000004 */
[----:B-1----:R-:W-:Y:S06]  /*1c40*/  @!P0 BRA `(.L_x_18) ;  /* 0x0000000000108947 */ /* 0x002fec0003800000 */
[----:B------:R-:W-:Y:S02]  /*1c50*/  HFMA2 R3, -RZ, RZ, -0.0 , 4.494190216064453125e-05 ;  /* 0x800002f2ff037431 */ /* 0x000fe400000001ff */
[----:B------:R-:W-:Y:S01]  /*1c60*/  IMAD.MOV.U32 R4, RZ, RZ, R7 ;  /* 0x000000ffff047224 */ /* 0x000fe200078e0007 */
[----:B------:R-:W-:-:S07]  /*1c70*/  MOV R8, 0x1c90 ;  /* 0x00001c9000087802 */ /* 0x000fce0000000f00 */
[----:B------:R-:W-:Y:S05]  /*1c80*/  CALL.REL.NOINC `($__internal_0_$__cuda_sm3x_div_rn_noftz_f32_slowpath) ;  /* 0x0000000800547944 */ /* 0x000fea0003c00000 */
.L_x_18:
[----:B------:R-:W-:Y:S05]  /*1c90*/  BSYNC.RECONVERGENT B1 ;  /* 0x0000000000017941 */ /* 0x000fea0003800200 */
.L_x_17:
[----:B------:R-:W0:Y:S01]  /*1ca0*/  LDCU UR4, c[0x0][0x3c4] ;  /* 0x00007880ff0477ac */ /* 0x000e220008000800 */
[----:B------:R-:W-:Y:S01]  /*1cb0*/  BSSY.RECONVERGENT B1, `(.L_x_19) ;  /* 0x0000011000017945 */ /* 0x000fe20003800200 */
[----:B0-----:R-:W-:Y:S01]  /*1cc0*/  FADD R7, R3, UR4 ;  /* 0x0000000403077e21 */ /* 0x001fe20008000000 */
[----:B------:R-:W-:Y:S02]  /*1cd0*/  UMOV UR4, 0x7823b04b ;  /* 0x7823b04b00047882 */ /* 0x000fe40000000000 */
[----:B------:R-:W-:Y:S01]  /*1ce0*/  IMAD.U32 R8, RZ, RZ, UR4 ;  /* 0x00000004ff087e24 */ /* 0x000fe2000f8e00ff */
[----:B------:R-:W0:Y:S08]  /*1cf0*/  MUFU.RCP R3, R7 ;  /* 0x0000000700037308 */ /* 0x000e300000001000 */
[----:B------:R-:W1:Y:S01]  /*1d00*/  FCHK P0, R8, R7 ;  /* 0x0000000708007302 */ /* 0x000e620000000000 */
[----:B0-----:R-:W-:-:S04]  /*1d10*/  FFMA R4, -R7, R3, 1 ;  /* 0x3f80000007047423 */ /* 0x001fc80000000103 */
[----:B------:R-:W-:-:S04]  /*1d20*/  FFMA R3, R3, R4, R3 ;  /* 0x0000000403037223 */ /* 0x000fc80000000003 */
[----:B------:R-:W-:-:S04]  /*1d30*/  FFMA R12, R3, 1.32800005334938776136e+34, RZ ;  /* 0x7823b04b030c7823 */ /* 0x000fc800000000ff */
[----:B------:R-:W-:-:S04]  /*1d40*/  FFMA R5, -R7, R12, 1.32800005334938776136e+34 ;  /* 0x7823b04b07057423 */ /* 0x000fc8000000010c */
[----:B------:R-:W-:Y:S01]  /*1d50*/  FFMA R12, R3, R5, R12 ;  /* 0x00000005030c7223 */ /* 0x000fe2000000000c */
[----:B-1----:R-:W-:Y:S06]  /*1d60*/  @!P0 BRA `(.L_x_20) ;  /* 0x0000000000148947 */ /* 0x002fec0003800000 */
[----:B------:R-:W-:Y:S01]  /*1d70*/  MOV R4, R7 ;  /* 0x0000000700047202 */ /* 0x000fe20000000f00 */
[----:B------:R-:W-:Y:S01]  /*1d80*/  IMAD.MOV.U32 R3, RZ, RZ, 0x7823b04b ;  /* 0x7823b04bff037424 */ /* 0x000fe200078e00ff */
[----:B------:R-:W-:-:S07]  /*1d90*/  MOV R8, 0x1db0 ;  /* 0x00001db000087802 */ /* 0x000fce0000000f00 */
[----:B------:R-:W-:Y:S05]  /*1da0*/  CALL.REL.NOINC `($__internal_0_$__cuda_sm3x_div_rn_noftz_f32_slowpath) ;  /* 0x00000008000c7944 */ /* 0x000fea0003c00000 */
[----:B------:R-:W-:-:S07]  /*1db0*/  MOV R12, R3 ;  /* 0x00000003000c7202 */ /* 0x000fce0000000f00 */
.L_x_20:
[----:B------:R-:W-:Y:S05]  /*1dc0*/  BSYNC.RECONVERGENT B1 ;  /* 0x0000000000017941 */ /* 0x000fea0003800200 */
.L_x_19:
[C---:B------:R-:W-:Y:S01]  /*1dd0*/  FMUL R3, R12.reuse, 0.63661974668502807617 ;  /* 0x3f22f9830c037820 */ /* 0x040fe20000400000 */
[----:B------:R-:W-:Y:S01]  /*1de0*/  FSETP.GE.AND P0, PT, |R12|, 105615, PT ;  /* 0x47ce47800c00780b */ /* 0x000fe20003f06200 */
[----:B------:R-:W-:Y:S04]  /*1df0*/  BSSY.RECONVERGENT B1, `(.L_x_21) ;  /* 0x000003e000017945 */ /* 0x000fe80003800200 */
[----:B------:R-:W0:Y:S02]  /*1e00*/  F2I.NTZ R3, R3 ;  /* 0x0000000300037305 */ /* 0x000e240000203100 */
[----:B0-----:R-:W-:-:S05]  /*1e10*/  I2FP.F32.S32 R5, R3 ;  /* 0x0000000300057245 */ /* 0x001fca0000201400 */
        /* <DEDUP_REMOVED lines=15> */
.L_x_23:
        /* <DEDUP_REMOVED lines=44> */
.L_x_22:
[----:B------:R-:W-:Y:S05]  /*21d0*/  BSYNC.RECONVERGENT B1 ;  /* 0x0000000000017941 */ /* 0x000fea0003800200 */
.L_x_21:
[----:B------:R-:W-:Y:S01]  /*21e0*/  LOP3.LUT R7, R3, 0x1, RZ, 0xc0, !PT ;  /* 0x0000000103077812 */ /* 0x000fe200078ec0ff */
[----:B------:R-:W-:Y:S01]  /*21f0*/  FMUL R8, R4, R4 ;  /* 0x0000000404087220 */ /* 0x000fe20000400000 */
[----:B------:R-:W-:Y:S01]  /*2200*/  MOV R5, 0x37cbac00 ;  /* 0x37cbac0000057802 */ /* 0x000fe20000000f00 */
[----:B------:R-:W-:Y:S01]  /*2210*/  IMAD.MOV.U32 R10, RZ, RZ, 0x3effffff ;  /* 0x3effffffff0a7424 */ /* 0x000fe200078e00ff */
[----:B------:R-:W-:Y:S01]  /*2220*/  ISETP.NE.U32.AND P0, PT, R7, 0x1, PT ;  /* 0x000000010700780c */ /* 0x000fe20003f05070 */
[----:B------:R-:W-:Y:S01]  /*2230*/  HFMA2 R7, -RZ, RZ, 1.291015625, -0.052581787109375 ;  /* 0x3d2aaabbff077431 */ /* 0x000fe200000001ff */
[----:B------:R-:W-:Y:S01]  /*2240*/  LOP3.LUT P1, RZ, R3, 0x2, RZ, 0xc0, !PT ;  /* 0x0000000203ff7812 */ /* 0x000fe2000782c0ff */
[----:B------:R-:W-:Y:S01]  /*2250*/  FFMA R5, R8, R5, -0.0013887860113754868507 ;  /* 0xbab607ed08057423 */ /* 0x000fe20000000005 */
[----:B------:R-:W-:Y:S01]  /*2260*/  FSEL R3, R4, 1, P0 ;  /* 0x3f80000004037808 */ /* 0x000fe20000000000 */
[----:B------:R-:W-:Y:S01]  /*2270*/  BSSY.RECONVERGENT B1, `(.L_x_24) ;  /* 0x0000017000017945 */ /* 0x000fe20003800200 */
[----:B------:R-:W-:-:S02]  /*2280*/  FSEL R10, -R10, -0.16666662693023681641, !P0 ;  /* 0xbe2aaaa80a0a7808 */ /* 0x000fc40004000100 */
[----:B------:R-:W-:Y:S01]  /*2290*/  FSEL R5, R5, -0.00019574658654164522886, !P0 ;  /* 0xb94d415305057808 */ /* 0x000fe20004000000 */
[----:B------:R-:W-:Y:S01]  /*22a0*/  FFMA R4, R8, R3, RZ ;  /* 0x0000000308047223 */ /* 0x000fe200000000ff */
[----:B------:R-:W-:-:S05]  /*22b0*/  FSEL R7, R7, 0.0083327032625675201416, !P0 ;  /* 0x3c0885e407077808 */ /* 0x000fca0004000000 */
[----:B------:R-:W-:-:S04]  /*22c0*/  FFMA R5, R8, R5, R7 ;  /* 0x0000000508057223 */ /* 0x000fc80000000007 */
[----:B------:R-:W-:-:S04]  /*22d0*/  FFMA R5, R8, R5, R10 ;  /* 0x0000000508057223 */ /* 0x000fc8000000000a */
[----:B------:R-:W-:Y:S01]  /*22e0*/  FFMA R3, R4, R5, R3 ;  /* 0x0000000504037223 */ /* 0x000fe20000000003 */
[----:B------:R-:W-:-:S03]  /*22f0*/  FMUL R5, R9, R9 ;  /* 0x0000000909057220 */ /* 0x000fc60000400000 */
[----:B------:R-:W-:-:S04]  /*2300*/  @P1 FADD R3, RZ, -R3 ;  /* 0x80000003ff031221 */ /* 0x000fc80000000000 */
[----:B------:R-:W-:-:S04]  /*2310*/  FADD R11, RZ, -R3 ;  /* 0x80000003ff0b7221 */ /* 0x000fc80000000000 */
[----:B------:R-:W0:Y:S08]  /*2320*/  MUFU.RCP R3, R11 ;  /* 0x0000000b00037308 */ /* 0x000e300000001000 */
[----:B------:R-:W1:Y:S01]  /*2330*/  FCHK P0, R2, R11 ;  /* 0x0000000b02007302 */ /* 0x000e620000000000 */
[----:B0-----:R-:W-:-:S04]  /*2340*/  FFMA R4, -R11, R3, 1 ;  /* 0x3f8000000b047423 */ /* 0x001fc80000000103 */
[----:B------:R-:W-:-:S04]  /*2350*/  FFMA R3, R3, R4, R3 ;  /* 0x0000000403037223 */ /* 0x000fc80000000003 */
[----:B------:R-:W-:-:S04]  /*2360*/  FFMA R4, R2, R3, RZ ;  /* 0x0000000302047223 */ /* 0x000fc800000000ff */
[----:B------:R-:W-:-:S04]  /*2370*/  FFMA R7, -R11, R4, R2 ;  /* 0x000000040b077223 */ /* 0x000fc80000000102 */
[----:B------:R-:W-:Y:S01]  /*2380*/  FFMA R3, R3, R7, R4 ;  /* 0x0000000703037223 */ /* 0x000fe20000000004 */
[----:B-1----:R-:W-:Y:S06]  /*2390*/  @!P0 BRA `(.L_x_25) ;  /* 0x0000000000108947 */ /* 0x002fec0003800000 */
[----:B------:R-:W-:Y:S02]  /*23a0*/  MOV R3, R2 ;  /* 0x0000000200037202 */ /* 0x000fe40000000f00 */
[----:B------:R-:W-:Y:S02]  /*23b0*/  MOV R4, R11 ;  /* 0x0000000b00047202 */ /* 0x000fe40000000f00 */
[----:B------:R-:W-:-:S07]  /*23c0*/  MOV R8, 0x23e0 ;  /* 0x000023e000087802 */ /* 0x000fce0000000f00 */
[----:B------:R-:W-:Y:S05]  /*23d0*/  CALL.REL.NOINC `($__internal_0_$__cuda_sm3x_div_rn_noftz_f32_slowpath) ;  /* 0x0000000000807944 */ /* 0x000fea0003c00000 */
.L_x_25:
[----:B------:R-:W-:Y:S05]  /*23e0*/  BSYNC.RECONVERGENT B1 ;  /* 0x0000000000017941 */ /* 0x000fea0003800200 */
.L_x_24:
[C---:B------:R-:W-:Y:S01]  /*23f0*/  FMUL R4, |R9|.reuse, 2.8853900432586669922 ;  /* 0x4038aa3b09047820 */ /* 0x040fe20000400200 */
[----:B------:R-:W-:Y:S01]  /*2400*/  IMAD.MOV.U32 R2, RZ, RZ, 0x3c80f082 ;  /* 0x3c80f082ff027424 */ /* 0x000fe200078e00ff */
[----:B------:R-:W-:Y:S02]  /*2410*/  MOV R8, 0x3f800000 ;  /* 0x3f80000000087802 */ /* 0x000fe40000000f00 */
[----:B------:R-:W-:Y:S01]  /*2420*/  FSETP.GE.AND P0, PT, |R9|, 0.60000002384185791016, PT ;  /* 0x3f19999a0900780b */ /* 0x000fe20003f06200 */
[----:B------:R-:W-:Y:S01]  /*2430*/  FFMA R2, R5, R2, -0.052303962409496307373 ;  /* 0xbd563cae05027423 */ /* 0x000fe20000000002 */
[----:B------:R-:W0:Y:S01]  /*2440*/  MUFU.EX2 R4, R4 ;  /* 0x0000000400047308 */ /* 0x000e220000000800 */
[----:B------:R-:W-:Y:S02]  /*2450*/  FSETP.GE.AND P1, PT, |R9|, 9.010913848876953125, PT ;  /* 0x41102cb40900780b */ /* 0x000fe40003f26200 */
[----:B------:R-:W-:-:S04]  /*2460*/  FFMA R2, R5, R2, 0.1331529766321182251 ;  /* 0x3e08594105027423 */ /* 0x000fc80000000002 */
[----:B------:R-:W-:-:S04]  /*2470*/  FFMA R2, R5, R2, -0.33332768082618713379 ;  /* 0xbeaaa9ed05027423 */ /* 0x000fc80000000002 */
[----:B------:R-:W-:Y:S01]  /*2480*/  FFMA R2, R5, R2, RZ ;  /* 0x0000000205027223 */ /* 0x000fe200000000ff */
[----:B0-----:R-:W-:-:S06]  /*2490*/  FADD R7, R4, 1 ;  /* 0x3f80000004077421 */ /* 0x001fcc0000000000 */
[----:B------:R-:W0:Y:S02]  /*24a0*/  MUFU.RCP R7, R7 ;  /* 0x0000000700077308 */ /* 0x000e240000001000 */
[----:B0-----:R-:W-:-:S05]  /*24b0*/  FFMA R8, R7, -2, R8 ;  /* 0xc000000007087823 */ /* 0x001fca0000000008 */
[----:B------:R-:W-:-:S04]  /*24c0*/  FSEL R8, R8, 1, !P1 ;  /* 0x3f80000008087808 */ /* 0x000fc80004800000 */
[--C-:B------:R-:W-:Y:S01]  /*24d0*/  LOP3.LUT R8, R8, 0x80000000, R9.reuse, 0xb8, !PT ;  /* 0x8000000008087812 */ /* 0x100fe200078eb809 */
[----:B------:R-:W-:-:S04]  /*24e0*/  @!P0 FFMA R8, R9, R2, R9 ;  /* 0x0000000209088223 */ /* 0x000fc80000000009 */
[----:B------:R-:W-:-:S04]  /*24f0*/  FADD R3, R8, -R3 ;  /* 0x8000000308037221 */ /* 0x000fc80000000000 */
[----:B------:R-:W-:-:S07]  /*2500*/  FADD R0, R0, R3 ;  /* 0x0000000300007221 */ /* 0x000fce0000000000 */
.L_x_7:
[----:B------:R-:W-:Y:S05]  /*2510*/  BSYNC.RECONVERGENT B0 ;  /* 0x0000000000007941 */ /* 0x000fea0003800200 */
.L_x_6:
[----:B------:R-:W0:Y:S01]  /*2520*/  F2F.F64.F32 R2, R0 ;  /* 0x0000000000027310 */ /* 0x000e220000201800 */
[----:B------:R-:W-:Y:S01]  /*2530*/  MOV R8, 0x0 ;  /* 0x0000000000087802 */ /* 0x000fe20000000f00 */
[----:B------:R-:W1:Y:S01]  /*2540*/  LDCU.64 UR4, c[0x4][0x8] ;  /* 0x01000100ff0477ac */ /* 0x000e620008000a00 */
[----:B------:R-:W-:-:S04]  /*2550*/  IADD3 R6, P0, P1, R1, 0x20, R6 ;  /* 0x0000002001067810 */ /* 0x000fc8000791e006 */
[----:B------:R-:W2:Y:S01]  /*2560*/  LDC.64 R8, c[0x4][R8] ;  /* 0x0100000008087b82 */ /* 0x000ea20000000a00 */
[----:B------:R-:W-:Y:S01]  /*2570*/  IADD3.X R7, PT, PT, RZ, UR6, RZ, P0, P1 ;  /* 0x00000006ff077c10 */ /* 0x000fe200087e24ff */
[----:B0-----:R0:W-:Y:S01]  /*2580*/  STL.64 [R1+0x20], R2 ;  /* 0x0000200201007387 */ /* 0x0011e20000100a00 */
[----:B-1----:R-:W-:Y:S01]  /*2590*/  MOV R4, UR4 ;  /* 0x0000000400047c02 */ /* 0x002fe20008000f00 */
[----:B------:R-:W-:-:S07]  /*25a0*/  IMAD.U32 R5, RZ, RZ, UR5 ;  /* 0x00000005ff057e24 */ /* 0x000fce000f8e00ff */
[----:B------:R-:W-:-:S07]  /*25b0*/  LEPC R20, `(.L_x_26) ;  /* 0x000000001014794e */ /* 0x000fce0000000000 */
[----:B0-2---:R-:W-:Y:S05]  /*25c0*/  CALL.ABS.NOINC R8 ;  /* 0x0000000008007343 */ /* 0x005fea0003c00000 */
.L_x_26:
[----:B------:R-:W-:Y:S05]  /*25d0*/  EXIT ;  /* 0x000000000000794d */ /* 0x000fea0003800000 */
        .weak           $__internal_0_$__cuda_sm3x_div_rn_noftz_f32_slowpath
        .type           $__internal_0_$__cuda_sm3x_div_rn_noftz_f32_slowpath,@function
        .size           $__internal_0_$__cuda_sm3x_div_rn_noftz_f32_slowpath,(.L_x_39 - $__internal_0_$__cuda_sm3x_div_rn_noftz_f32_slowpath)
$__internal_0_$__cuda_sm3x_div_rn_noftz_f32_slowpath:
[----:B------:R-:W-:Y:S01]  /*25e0*/  SHF.R.U32.HI R11, RZ, 0x17, R4 ;  /* 0x00000017ff0b7819 */ /* 0x000fe20000011604 */
[----:B------:R-:W-:Y:S01]  /*25f0*/  BSSY.RECONVERGENT B2, `(.L_x_27) ;  /* 0x0000062000027945 */ /* 0x000fe20003800200 */
[----:B------:R-:W-:Y:S02]  /*2600*/  SHF.R.U32.HI R10, RZ, 0x17, R3 ;  /* 0x00000017ff0a7819 */ /* 0x000fe40000011603 */
[----:B------:R-:W-:Y:S02]  /*2610*/  LOP3.LUT R11, R11, 0xff, RZ, 0xc0, !PT ;  /* 0x000000ff0b0b7812 */ /* 0x000fe400078ec0ff */
[----:B------:R-:W-:Y:S02]  /*2620*/  LOP3.LUT R15, R10, 0xff, RZ, 0xc0, !PT ;  /* 0x000000ff0a0f7812 */ /* 0x000fe400078ec0ff */
[----:B------:R-:W-:Y:S02]  /*2630*/  IADD3 R13, PT, PT, R11, -0x1, RZ ;  /* 0xffffffff0b0d7810 */ /* 0x000fe40007ffe0ff */
[----:B------:R-:W-:-:S02]  /*2640*/  IADD3 R12, PT, PT, R15, -0x1, RZ ;  /* 0xffffffff0f0c7810 */ /* 0x000fc40007ffe0ff */
[----:B------:R-:W-:-:S04]  /*2650*/  ISETP.GT.U32.AND P0, PT, R13, 0xfd, PT ;  /* 0x000000fd0d00780c */ /* 0x000fc80003f04070 */
[----:B------:R-:W-:-:S13]  /*2660*/  ISETP.GT.U32.OR P0, PT, R12, 0xfd, P0 ;  /* 0x000000fd0c00780c */ /* 0x000fda0000704470 */
[----:B------:R-:W-:Y:S01]  /*2670*/  @!P0 IMAD.MOV.U32 R10, RZ, RZ, RZ ;  /* 0x000000ffff0a8224 */ /* 0x000fe200078e00ff */
[----:B------:R-:W-:Y:S06]  /*2680*/  @!P0 BRA `(.L_x_28) ;  /* 0x00000000005c8947 */ /* 0x000fec0003800000 */
[----:B------:R-:W-:Y:S02]  /*2690*/  FSETP.GTU.FTZ.AND P0, PT, |R3|, +INF , PT ;  /* 0x7f8000000300780b */ /* 0x000fe40003f1c200 */
[----:B------:R-:W-:-:S04]  /*26a0*/  FSETP.GTU.FTZ.AND P1, PT, |R4|, +INF , PT ;  /* 0x7f8000000400780b */ /* 0x000fc80003f3c200 */
[----:B------:R-:W-:-:S13]  /*26b0*/  PLOP3.LUT P0, PT, P0, P1, PT, 0xf8, 0x8f ;  /* 0x00000000008f781c */ /* 0x000fda0000703f70 */
[----:B------:R-:W-:Y:S05]  /*26c0*/  @P0 BRA `(.L_x_29) ;  /* 0x00000004004c0947 */ /* 0x000fea0003800000 */
[----:B------:R-:W-:-:S13]  /*26d0*/  LOP3.LUT P0, RZ, R4, 0x7fffffff, R3, 0xc8, !PT ;  /* 0x7fffffff04ff7812 */ /* 0x000fda000780c803 */
[----:B------:R-:W-:Y:S05]  /*26e0*/  @!P0 BRA `(.L_x_30) ;  /* 0x00000004003c8947 */ /* 0x000fea0003800000 */
[C---:B------:R-:W-:Y:S02]  /*26f0*/  FSETP.NEU.FTZ.AND P2, PT, |R3|.reuse, +INF , PT ;  /* 0x7f8000000300780b */ /* 0x040fe40003f5d200 */
[----:B------:R-:W-:Y:S02]  /*2700*/  FSETP.NEU.FTZ.AND P1, PT, |R4|, +INF , PT ;  /* 0x7f8000000400780b */ /* 0x000fe40003f3d200 */
[----:B------:R-:W-:-:S11]  /*2710*/  FSETP.NEU.FTZ.AND P0, PT, |R3|, +INF , PT ;  /* 0x7f8000000300780b */ /* 0x000fd60003f1d200 */
[----:B------:R-:W-:Y:S05]  /*2720*/  @!P1 BRA !P2, `(.L_x_30) ;  /* 0x00000004002c9947 */ /* 0x000fea0005000000 */
[----:B------:R-:W-:-:S04]  /*2730*/  LOP3.LUT P2, RZ, R3, 0x7fffffff, RZ, 0xc0, !PT ;  /* 0x7fffffff03ff7812 */ /* 0x000fc8000784c0ff */
[----:B------:R-:W-:-:S13]  /*2740*/  PLOP3.LUT P1, PT, P1, P2, PT, 0x2f, 0xf2 ;  /* 0x0000000000f2781c */ /* 0x000fda0000f24577 */
[----:B------:R-:W-:Y:S05]  /*2750*/  @P1 BRA `(.L_x_31) ;  /* 0x0000000400181947 */ /* 0x000fea0003800000 */
[----:B------:R-:W-:-:S04]  /*2760*/  LOP3.LUT P1, RZ, R4, 0x7fffffff, RZ, 0xc0, !PT ;  /* 0x7fffffff04ff7812 */ /* 0x000fc8000782c0ff */
[----:B------:R-:W-:-:S13]  /*2770*/  PLOP3.LUT P0, PT, P0, P1, PT, 0x2f, 0xf2 ;  /* 0x0000000000f2781c */ /* 0x000fda0000702577 */
[----:B------:R-:W-:Y:S05]  /*2780*/  @P0 BRA `(.L_x_32) ;  /* 0x0000000400000947 */ /* 0x000fea0003800000 */
[----:B------:R-:W-:Y:S02]  /*2790*/  ISETP.GE.AND P0, PT, R12, RZ, PT ;  /* 0x000000ff0c00720c */ /* 0x000fe40003f06270 */
[----:B------:R-:W-:-:S11]  /*27a0*/  ISETP.GE.AND P1, PT, R13, RZ, PT ;  /* 0x000000ff0d00720c */ /* 0x000fd60003f26270 */
[----:B------:R-:W-:Y:S01]  /*27b0*/  @P0 MOV R10, RZ ;  /* 0x000000ff000a0202 */ /* 0x000fe20000000f00 */
[----:B------:R-:W-:Y:S01]  /*27c0*/  @!P0 FFMA R3, R3, 1.84467440737095516160e+19, RZ ;  /* 0x5f80000003038823 */ /* 0x000fe200000000ff */
[----:B------:R-:W-:Y:S01]  /*27d0*/  @!P0 MOV R10, 0xffffffc0 ;  /* 0xffffffc0000a8802 */ /* 0x000fe20000000f00 */
[----:B------:R-:W-:-:S04]  /*27e0*/  @!P1 FFMA R4, R4, 1.84467440737095516160e+19, RZ ;  /* 0x5f80000004049823 */ /* 0x000fc800000000ff */
[----:B------:R-:W-:-:S07]  /*27f0*/  @!P1 VIADD R10, R10, 0x40 ;  /* 0x000000400a0a9836 */ /* 0x000fce0000000000 */
.L_x_28:
[----:B------:R-:W-:Y:S01]  /*2800*/  LEA R13, R11, 0xc0800000, 0x17 ;  /* 0xc08000000b0d7811 */ /* 0x000fe200078eb8ff */
[----:B------:R-:W-:Y:S03]  /*2810*/  BSSY.RECONVERGENT B3, `(.L_x_33) ;  /* 0x0000036000037945 */ /* 0x000fe60003800200 */
[----:B------:R-:W-:Y:S02]  /*2820*/  IADD3 R13, PT, PT, -R13, R4, RZ ;  /* 0x000000040d0d7210 */ /* 0x000fe40007ffe1ff */
[----:B------:R-:W-:Y:S02]  /*2830*/  IADD3 R4, PT, PT, R15, -0x7f, RZ ;  /* 0xffffff810f047810 */ /* 0x000fe40007ffe0ff */
[----:B------:R-:W0:Y:S01]  /*2840*/  MUFU.RCP R12, R13 ;  /* 0x0000000d000c7308 */ /* 0x000e220000001000 */
[----:B------:R-:W-:Y:S01]  /*2850*/  FADD.FTZ R14, -R13, -RZ ;  /* 0x800000ff0d0e7221 */ /* 0x000fe20000010100 */
[C---:B------:R-:W-:Y:S01]  /*2860*/  IADD3 R11, PT, PT, R4.reuse, 0x7f, -R11 ;  /* 0x0000007f040b7810 */ /* 0x040fe20007ffe80b */
[----:B------:R-:W-:-:S04]  /*2870*/  IMAD R3, R4, -0x800000, R3 ;  /* 0xff80000004037824 */ /* 0x000fc800078e0203 */
[----:B------:R-:W-:Y:S02]  /*2880*/  IMAD.IADD R11, R11, 0x1, R10 ;  /* 0x000000010b0b7824 */ /* 0x000fe400078e020a */
[----:B0-----:R-:W-:-:S04]  /*2890*/  FFMA R15, R12, R14, 1 ;  /* 0x3f8000000c0f7423 */ /* 0x001fc8000000000e */
[----:B------:R-:W-:-:S04]  /*28a0*/  FFMA R17, R12, R15, R12 ;  /* 0x0000000f0c117223 */ /* 0x000fc8000000000c */
[----:B------:R-:W-:-:S04]  /*28b0*/  FFMA R12, R3, R17, RZ ;  /* 0x00000011030c7223 */ /* 0x000fc800000000ff */
[----:B------:R-:W-:-:S04]  /*28c0*/  FFMA R15, R14, R12, R3 ;  /* 0x0000000c0e0f7223 */ /* 0x000fc80000000003 */
[----:B------:R-:W-:-:S04]  /*28d0*/  FFMA R12, R17, R15, R12 ;  /* 0x0000000f110c7223 */ /* 0x000fc8000000000c */
[----:B------:R-:W-:-:S04]  /*28e0*/  FFMA R15, R14, R12, R3 ;  /* 0x0000000c0e0f7223 */ /* 0x000fc80000000003 */
[----:B------:R-:W-:-:S05]  /*28f0*/  FFMA R3, R17, R15, R12 ;  /* 0x0000000f11037223 */ /* 0x000fca000000000c */
[----:B------:R-:W-:-:S04]  /*2900*/  SHF.R.U32.HI R4, RZ, 0x17, R3 ;  /* 0x00000017ff047819 */ /* 0x000fc80000011603 */
[----:B------:R-:W-:-:S04]  /*2910*/  LOP3.LUT R4, R4, 0xff, RZ, 0xc0, !PT ;  /* 0x000000ff04047812 */ /* 0x000fc800078ec0ff */
[----:B------:R-:W-:-:S04]  /*2920*/  IADD3 R14, PT, PT, R4, R11, RZ ;  /* 0x0000000b040e7210 */ /* 0x000fc80007ffe0ff */
[----:B------:R-:W-:-:S04]  /*2930*/  IADD3 R4, PT, PT, R14, -0x1, RZ ;  /* 0xffffffff0e047810 */ /* 0x000fc80007ffe0ff */
[----:B------:R-:W-:-:S13]  /*2940*/  ISETP.GE.U32.AND P0, PT, R4, 0xfe, PT ;  /* 0x000000fe0400780c */ /* 0x000fda0003f06070 */
[----:B------:R-:W-:Y:S05]  /*2950*/  @!P0 BRA `(.L_x_34) ;  /* 0x0000000000808947 */ /* 0x000fea0003800000 */
[----:B------:R-:W-:-:S13]  /*2960*/  ISETP.GT.AND P0, PT, R14, 0xfe, PT ;  /* 0x000000fe0e00780c */ /* 0x000fda0003f04270 */
[----:B------:R-:W-:Y:S05]  /*2970*/  @P0 BRA `(.L_x_35) ;  /* 0x00000000006c0947 */ /* 0x000fea0003800000 */
[----:B------:R-:W-:-:S13]  /*2980*/  ISETP.GE.AND P0, PT, R14, 0x1, PT ;  /* 0x000000010e00780c */ /* 0x000fda0003f06270 */
[----:B------:R-:W-:Y:S05]  /*2990*/  @P0 BRA `(.L_x_36) ;  /* 0x0000000000740947 */ /* 0x000fea0003800000 */
[----:B------:R-:W-:Y:S02]  /*29a0*/  ISETP.GE.AND P0, PT, R14, -0x18, PT ;  /* 0xffffffe80e00780c */ /* 0x000fe40003f06270 */
[----:B------:R-:W-:-:S11]  /*29b0*/  LOP3.LUT R3, R3, 0x80000000, RZ, 0xc0, !PT ;  /* 0x8000000003037812 */ /* 0x000fd600078ec0ff */
[----:B------:R-:W-:Y:S05]  /*29c0*/  @!P0 BRA `(.L_x_36) ;  /* 0x0000000000688947 */ /* 0x000fea0003800000 */
[CCC-:B------:R-:W-:Y:S01]  /*29d0*/  FFMA.RZ R4, R17.reuse, R15.reuse, R12.reuse ;  /* 0x0000000f11047223 */ /* 0x1c0fe2000000c00c */
[C---:B------:R-:W-:Y:S02]  /*29e0*/  VIADD R13, R14.reuse, 0x20 ;  /* 0x000000200e0d7836 */ /* 0x040fe40000000000 */
[CCC-:B------:R-:W-:Y:S01]  /*29f0*/  FFMA.RM R11, R17.reuse, R15.reuse, R12.reuse ;  /* 0x0000000f110b7223 */ /* 0x1c0fe2000000400c */
[----:B------:R-:W-:Y:S02]  /*2a00*/  ISETP.NE.AND P2, PT, R14, RZ, PT ;  /* 0x000000ff0e00720c */ /* 0x000fe40003f45270 */
[----:B------:R-:W-:Y:S01]  /*2a10*/  LOP3.LUT R10, R4, 0x7fffff, RZ, 0xc0, !PT ;  /* 0x007fffff040a7812 */ /* 0x000fe200078ec0ff */
[----:B------:R-:W-:Y:S01]  /*2a20*/  FFMA.RP R4, R17, R15, R12 ;  /* 0x0000000f11047223 */ /* 0x000fe2000000800c */
[----:B------:R-:W-:Y:S02]  /*2a30*/  ISETP.NE.AND P1, PT, R14, RZ, PT ;  /* 0x000000ff0e00720c */ /* 0x000fe40003f25270 */
[----:B------:R-:W-:-:S02]  /*2a40*/  LOP3.LUT R10, R10, 0x800000, RZ, 0xfc, !PT ;  /* 0x008000000a0a7812 */ /* 0x000fc400078efcff */
[----:B------:R-:W-:Y:S02]  /*2a50*/  IADD3 R12, PT, PT, -R14, RZ, RZ ;  /* 0x000000ff0e0c7210 */ /* 0x000fe40007ffe1ff */
[----:B------:R-:W-:Y:S02]  /*2a60*/  SHF.L.U32 R13, R10, R13, RZ ;  /* 0x0000000d0a0d7219 */ /* 0x000fe400000006ff */
[----:B------:R-:W-:Y:S02]  /*2a70*/  FSETP.NEU.FTZ.AND P0, PT, R4, R11, PT ;  /* 0x0000000b0400720b */ /* 0x000fe40003f1d000 */
[----:B------:R-:W-:Y:S02]  /*2a80*/  SEL R11, R12, RZ, P2 ;  /* 0x000000ff0c0b7207 */ /* 0x000fe40001000000 */
[----:B------:R-:W-:Y:S02]  /*2a90*/  ISETP.NE.AND P1, PT, R13, RZ, P1 ;  /* 0x000000ff0d00720c */ /* 0x000fe40000f25270 */
[----:B------:R-:W-:-:S02]  /*2aa0*/  SHF.R.U32.HI R11, RZ, R11, R10 ;  /* 0x0000000bff0b7219 */ /* 0x000fc4000001160a */
[----:B------:R-:W-:Y:S02]  /*2ab0*/  PLOP3.LUT P0, PT, P0, P1, PT, 0xf8, 0x8f ;  /* 0x00000000008f781c */ /* 0x000fe40000703f70 */
[----:B------:R-:W-:Y:S02]  /*2ac0*/  SHF.R.U32.HI R13, RZ, 0x1, R11 ;  /* 0x00000001ff0d7819 */ /* 0x000fe4000001160b */
[----:B------:R-:W-:-:S04]  /*2ad0*/  SEL R4, RZ, 0x1, !P0 ;  /* 0x00000001ff047807 */ /* 0x000fc80004000000 */
[----:B------:R-:W-:-:S04]  /*2ae0*/  LOP3.LUT R4, R4, 0x1, R13, 0xf8, !PT ;  /* 0x0000000104047812 */ /* 0x000fc800078ef80d */
[----:B------:R-:W-:-:S04]  /*2af0*/  LOP3.LUT R4, R4, R11, RZ, 0xc0, !PT ;  /* 0x0000000b04047212 */ /* 0x000fc800078ec0ff */
[----:B------:R-:W-:-:S04]  /*2b00*/  IADD3 R4, PT, PT, R13, R4, RZ ;  /* 0x000000040d047210 */ /* 0x000fc80007ffe0ff */
[----:B------:R-:W-:Y:S01]  /*2b10*/  LOP3.LUT R3, R4, R3, RZ, 0xfc, !PT ;  /* 0x0000000304037212 */ /* 0x000fe200078efcff */
[----:B------:R-:W-:Y:S06]  /*2b20*/  BRA `(.L_x_36) ;  /* 0x0000000000107947 */ /* 0x000fec0003800000 */
.L_x_35:
[----:B------:R-:W-:-:S04]  /*2b30*/  LOP3.LUT R3, R3, 0x80000000, RZ, 0xc0, !PT ;  /* 0x8000000003037812 */ /* 0x000fc800078ec0ff */
[----:B------:R-:W-:Y:S01]  /*2b40*/  LOP3.LUT R3, R3, 0x7f800000, RZ, 0xfc, !PT ;  /* 0x7f80000003037812 */ /* 0x000fe200078efcff */
[----:B------:R-:W-:Y:S06]  /*2b50*/  BRA `(.L_x_36) ;  /* 0x0000000000047947 */ /* 0x000fec0003800000 */
.L_x_34:
[----:B------:R-:W-:-:S07]  /*2b60*/  IMAD R3, R11, 0x800000, R3 ;  /* 0x008000000b037824 */ /* 0x000fce00078e0203 */
.L_x_36:
[----:B------:R-:W-:Y:S05]  /*2b70*/  BSYNC.RECONVERGENT B3 ;  /* 0x0000000000037941 */ /* 0x000fea0003800200 */
.L_x_33:
[----:B------:R-:W-:Y:S05]  /*2b80*/  BRA `(.L_x_37) ;  /* 0x0000000000207947 */ /* 0x000fea0003800000 */
.L_x_32:
[----:B------:R-:W-:-:S04]  /*2b90*/  LOP3.LUT R3, R4, 0x80000000, R3, 0x48, !PT ;  /* 0x8000000004037812 */ /* 0x000fc800078e4803 */
[----:B------:R-:W-:Y:S01]  /*2ba0*/  LOP3.LUT R3, R3, 0x7f800000, RZ, 0xfc, !PT ;  /* 0x7f80000003037812 */ /* 0x000fe200078efcff */
[----:B------:R-:W-:Y:S06]  /*2bb0*/  BRA `(.L_x_37) ;  /* 0x0000000000147947 */ /* 0x000fec0003800000 */
.L_x_31:
[----:B------:R-:W-:Y:S01]  /*2bc0*/  LOP3.LUT R3, R4, 0x80000000, R3, 0x48, !PT ;  /* 0x8000000004037812 */ /* 0x000fe200078e4803 */
[----:B------:R-:W-:Y:S06]  /*2bd0*/  BRA `(.L_x_37) ;  /* 0x00000000000c7947 */ /* 0x000fec0003800000 */
.L_x_30:
[----:B------:R-:W0:Y:S01]  /*2be0*/  MUFU.RSQ R3, -QNAN ;  /* 0xffc0000000037908 */ /* 0x000e220000001400 */
[----:B------:R-:W-:Y:S05]  /*2bf0*/  BRA `(.L_x_37) ;  /* 0x0000000000047947 */ /* 0x000fea0003800000 */
.L_x_29:
[----:B------:R-:W-:-:S07]  /*2c00*/  FADD.FTZ R3, R3, R4 ;  /* 0x0000000403037221 */ /* 0x000fce0000010000 */
.L_x_37:
[----:B------:R-:W-:Y:S05]  /*2c10*/  BSYNC.RECONVERGENT B2 ;  /* 0x0000000000027941 */ /* 0x000fea0003800200 */
.L_x_27:
[----:B------:R-:W-:Y:S01]  /*2c20*/  HFMA2 R11, -RZ, RZ, 0, 0 ;  /* 0x00000000ff0b7431 */ /* 0x000fe200000001ff */
[----:B------:R-:W-:-:S04]  /*2c30*/  MOV R10, R8 ;  /* 0x00000008000a7202 */ /* 0x000fc80000000f00 */
[----:B0-----:R-:W-:Y:S05]  /*2c40*/  RET.REL.NODEC R10 `(_Z7computefffffffffffffffffffffff) ;  /* 0xffffffd00aec7950 */ /* 0x001fea0003c3ffff */
.L_x_38:
[----:B------:R-:W-:-:S00]  /*2c50*/  BRA `(.L_x_38) ;  /* 0xfffffffc00fc7947 */ /* 0x000fc0000383ffff */
[----:B------:R-:W-:-:S00]  /*2c60*/  NOP ;  /* 0x0000000000007918 */ /* 0x000fc00000000000 */
        /* <DEDUP_REMOVED lines=9> */
.L_x_39:


//--------------------- .nv.global.init           --------------------------
	.section	.nv.global.init,"aw",@progbits
	.align	4
.nv.global.init:
	.type		__cudart_i2opi_f,@object
	.size		__cudart_i2opi_f,($str - __cudart_i2opi_f)
__cudart_i2opi_f:
        /*0000*/ 	.byte	0x41, 0x90, 0x43, 0x3c, 0x99, 0x95, 0x62, 0xdb, 0xc0, 0xdd, 0x34, 0xf5, 0xd1, 0x57, 0x27, 0xfc
        /*0010*/ 	.byte	0x29, 0x15, 0x44, 0x4e, 0x6e, 0x83, 0xf9, 0xa2
	.type		$str,@object
	.size		$str,(.L_0 - $str)
$str:
        /*0018*/ 	.byte	0x25, 0x2e, 0x31, 0x37, 0x67, 0x0a, 0x00
.L_0:


//--------------------- .nv.shared.reserved.0     --------------------------
	.section	.nv.shared.reserved.0,"aw",@nobits
	.weak		__nv_reservedSMEM_offset_0_alias
	.size		__nv_reservedSMEM_offset_0_alias, 0, 64
	.other		__nv_reservedSMEM_offset_0_alias,@"STO_CUDA_RESERVED_SHARED STV_DEFAULT"
__nv_reservedSMEM_offset_0_alias:
	.zero		0
	.zero		64


//--------------------- .nv.constant0._Z7computefffffffffffffffffffffff --------------------------
	.section	.nv.constant0._Z7computefffffffffffffffffffffff,"a",@progbits
	.sectionflags	@""
	.align	4
.nv.constant0._Z7computefffffffffffffffffffffff:
	.zero		988


//--------------------- SYMBOLS --------------------------

	.type		.nv.reservedSmem.offset0,@object
	.size		.nv.reservedSmem.offset0,0x4
	.type		vprintf,@function
